	.target	sm_90a

	.elftype	@"ET_EXEC"


//--------------------- .note.nv.tkinfo           --------------------------
	.section	.note.nv.tkinfo,"",@"SHT_NOTE"
	.sectionflags	@"SHF_NOTE_NV_TKINFO"
	.tkinfo
        /*0018*/ 	.word	0x00000002
        /*0030*/ 	.string	""
        /*0030*/ 	.string	"ptxas"
        /*0030*/ 	.string	"Cuda compilation tools, release 13.0, V13.0.88"
        /*0030*/ 	.string	"Build cuda_13.0.r13.0/compiler.36424714_0"
        /*0030*/ 	.string	"-arch sm_90a -m 64 "



//--------------------- .note.nv.cuinfo           --------------------------
	.section	.note.nv.cuinfo,"",@"SHT_NOTE"
	.sectionflags	@"SHF_NOTE_NV_CUINFO"
        /*0018*/ 	.short	0x0002
        /*001a*/ 	.short	0x005a
        /*001c*/ 	.short	0x0082
	.zero		2


//--------------------- .nv.info                  --------------------------
	.section	.nv.info,"",@"SHT_CUDA_INFO"
	.align	4


	//----- nvinfo : EIATTR_REGCOUNT
	.align		4
        /*0000*/ 	.byte	0x04, 0x2f
        /*0002*/ 	.short	(.L_15 - .L_14)
	.align		4
.L_14:
        /*0004*/ 	.word	index@(_ZN7cutlass13device_kernelINS_4gemm6kernel13GemmUniversalIN4cute5tupleIJiiiiEEENS1_10collective13CollectiveMmaINS1_34MainloopSm90TmaGmmaWarpSpecializedILi4ENS5_IJNS4_1CILi1EEESB_SB_EEENS1_35KernelTmaWarpSpecializedCooperativeEEENS5_IJNSA_ILi128EEENSA_ILi256EEENSA_ILi64EEEEEENS_10bfloat16_tENS5_IJlSB_lEEESJ_SK_NS4_8TiledMMAINS4_8MMA_AtomIJNS4_4SM904GMMA28MMA_64x256x16_F32BF16BF16_SSILNSO_5MajorE0ELSQ_0ELNSO_7ScaleInE1ELSR_1EEEEEENS4_6LayoutINS5_IJNSA_ILi2EEESB_SB_EEENS5_IJSB_NSA_ILi0EEESX_EEEEENS5_IJNS4_10UnderscoreES10_S10_EEEEENS4_13SM90_TMA_LOADENS4_14ComposedLayoutINS4_7SwizzleILi3ELi4ELi3EEENS4_18smem_ptr_flag_bitsILi16EEENSU_INS5_IJNSA_ILi8EEESH_EEENS5_IJSH_SB_EEEEEEEvNS4_8identityES13_S1D_vS1E_EENS_8epilogue10collective6detail29Sm90TmaWarpSpecializedAdapterINS1H_15DefaultEpilogueISJ_SK_SK_NS1G_6thread17LinearCombinationISJ_Li1EffLNS1L_9ScaleType4KindE0ELNS_15FloatRoundStyleE2ESJ_EENS1_15EpilogueDefaultEEEEEvvEEEEvNT_6ParamsE)
        /*0008*/ 	.word	0x000000a8


	//----- nvinfo : EIATTR_FRAME_SIZE
	.align		4
.L_15:
        /*000c*/ 	.byte	0x04, 0x11
        /*000e*/ 	.short	(.L_17 - .L_16)
	.align		4
.L_16:
        /*0010*/ 	.word	index@(_ZN7cutlass13device_kernelINS_4gemm6kernel13GemmUniversalIN4cute5tupleIJiiiiEEENS1_10collective13CollectiveMmaINS1_34MainloopSm90TmaGmmaWarpSpecializedILi4ENS5_IJNS4_1CILi1EEESB_SB_EEENS1_35KernelTmaWarpSpecializedCooperativeEEENS5_IJNSA_ILi128EEENSA_ILi256EEENSA_ILi64EEEEEENS_10bfloat16_tENS5_IJlSB_lEEESJ_SK_NS4_8TiledMMAINS4_8MMA_AtomIJNS4_4SM904GMMA28MMA_64x256x16_F32BF16BF16_SSILNSO_5MajorE0ELSQ_0ELNSO_7ScaleInE1ELSR_1EEEEEENS4_6LayoutINS5_IJNSA_ILi2EEESB_SB_EEENS5_IJSB_NSA_ILi0EEESX_EEEEENS5_IJNS4_10UnderscoreES10_S10_EEEEENS4_13SM90_TMA_LOADENS4_14ComposedLayoutINS4_7SwizzleILi3ELi4ELi3EEENS4_18smem_ptr_flag_bitsILi16EEENSU_INS5_IJNSA_ILi8EEESH_EEENS5_IJSH_SB_EEEEEEEvNS4_8identityES13_S1D_vS1E_EENS_8epilogue10collective6detail29Sm90TmaWarpSpecializedAdapterINS1H_15DefaultEpilogueISJ_SK_SK_NS1G_6thread17LinearCombinationISJ_Li1EffLNS1L_9ScaleType4KindE0ELNS_15FloatRoundStyleE2ESJ_EENS1_15EpilogueDefaultEEEEEvvEEEEvNT_6ParamsE)
        /*0014*/ 	.word	0x00000000


	//----- nvinfo : EIATTR_MIN_STACK_SIZE
	.align		4
.L_17:
        /*0018*/ 	.byte	0x04, 0x12
        /*001a*/ 	.short	(.L_19 - .L_18)
	.align		4
.L_18:
        /*001c*/ 	.word	index@(_ZN7cutlass13device_kernelINS_4gemm6kernel13GemmUniversalIN4cute5tupleIJiiiiEEENS1_10collective13CollectiveMmaINS1_34MainloopSm90TmaGmmaWarpSpecializedILi4ENS5_IJNS4_1CILi1EEESB_SB_EEENS1_35KernelTmaWarpSpecializedCooperativeEEENS5_IJNSA_ILi128EEENSA_ILi256EEENSA_ILi64EEEEEENS_10bfloat16_tENS5_IJlSB_lEEESJ_SK_NS4_8TiledMMAINS4_8MMA_AtomIJNS4_4SM904GMMA28MMA_64x256x16_F32BF16BF16_SSILNSO_5MajorE0ELSQ_0ELNSO_7ScaleInE1ELSR_1EEEEEENS4_6LayoutINS5_IJNSA_ILi2EEESB_SB_EEENS5_IJSB_NSA_ILi0EEESX_EEEEENS5_IJNS4_10UnderscoreES10_S10_EEEEENS4_13SM90_TMA_LOADENS4_14ComposedLayoutINS4_7SwizzleILi3ELi4ELi3EEENS4_18smem_ptr_flag_bitsILi16EEENSU_INS5_IJNSA_ILi8EEESH_EEENS5_IJSH_SB_EEEEEEEvNS4_8identityES13_S1D_vS1E_EENS_8epilogue10collective6detail29Sm90TmaWarpSpecializedAdapterINS1H_15DefaultEpilogueISJ_SK_SK_NS1G_6thread17LinearCombinationISJ_Li1EffLNS1L_9ScaleType4KindE0ELNS_15FloatRoundStyleE2ESJ_EENS1_15EpilogueDefaultEEEEEvvEEEEvNT_6ParamsE)
        /*0020*/ 	.word	0x00000000
.L_19:


//--------------------- .nv.compat                --------------------------
	.section	.nv.compat,"",@"SHT_CUDA_COMPAT_INFO"
	.align	4
        /*0000*/ 	.byte	0x02, 0x09, 0x01, 0x00, 0x02, 0x02, 0x04, 0x00, 0x02, 0x05, 0x05, 0x00, 0x03, 0x07, 0x01, 0x01
        /*0010*/ 	.byte	0x02, 0x03, 0x01, 0x00, 0x02, 0x06, 0x01, 0x00, 0x04, 0x0b, 0x08, 0x00, 0x00, 0x00, 0x00, 0x00
        /*0020*/ 	.byte	0x00, 0x00, 0x00, 0x00


//--------------------- .nv.info._ZN7cutlass13device_kernelINS_4gemm6kernel13GemmUniversalIN4cute5tupleIJiiiiEEENS1_10collective13CollectiveMmaINS1_34MainloopSm90TmaGmmaWarpSpecializedILi4ENS5_IJNS4_1CILi1EEESB_SB_EEENS1_35KernelTmaWarpSpecializedCooperativeEEENS5_IJNSA_ILi128EEENSA_ILi256EEENSA_ILi64EEEEEENS_10bfloat16_tENS5_IJlSB_lEEESJ_SK_NS4_8TiledMMAINS4_8MMA_AtomIJNS4_4SM904GMMA28MMA_64x256x16_F32BF16BF16_SSILNSO_5MajorE0ELSQ_0ELNSO_7ScaleInE1ELSR_1EEEEEENS4_6LayoutINS5_IJNSA_ILi2EEESB_SB_EEENS5_IJSB_NSA_ILi0EEESX_EEEEENS5_IJNS4_10UnderscoreES10_S10_EEEEENS4_13SM90_TMA_LOADENS4_14ComposedLayoutINS4_7SwizzleILi3ELi4ELi3EEENS4_18smem_ptr_flag_bitsILi16EEENSU_INS5_IJNSA_ILi8EEESH_EEENS5_IJSH_SB_EEEEEEEvNS4_8identityES13_S1D_vS1E_EENS_8epilogue10collective6detail29Sm90TmaWarpSpecializedAdapterINS1H_15DefaultEpilogueISJ_SK_SK_NS1G_6thread17LinearCombinationISJ_Li1EffLNS1L_9ScaleType4KindE0ELNS_15FloatRoundStyleE2ESJ_EENS1_15EpilogueDefaultEEEEEvvEEEEvNT_6ParamsE --------------------------
	.section	.nv.info._ZN7cutlass13device_kernelINS_4gemm6kernel13GemmUniversalIN4cute5tupleIJiiiiEEENS1_10collective13CollectiveMmaINS1_34MainloopSm90TmaGmmaWarpSpecializedILi4ENS5_IJNS4_1CILi1EEESB_SB_EEENS1_35KernelTmaWarpSpecializedCooperativeEEENS5_IJNSA_ILi128EEENSA_ILi256EEENSA_ILi64EEEEEENS_10bfloat16_tENS5_IJlSB_lEEESJ_SK_NS4_8TiledMMAINS4_8MMA_AtomIJNS4_4SM904GMMA28MMA_64x256x16_F32BF16BF16_SSILNSO_5MajorE0ELSQ_0ELNSO_7ScaleInE1ELSR_1EEEEEENS4_6LayoutINS5_IJNSA_ILi2EEESB_SB_EEENS5_IJSB_NSA_ILi0EEESX_EEEEENS5_IJNS4_10UnderscoreES10_S10_EEEEENS4_13SM90_TMA_LOADENS4_14ComposedLayoutINS4_7SwizzleILi3ELi4ELi3EEENS4_18smem_ptr_flag_bitsILi16EEENSU_INS5_IJNSA_ILi8EEESH_EEENS5_IJSH_SB_EEEEEEEvNS4_8identityES13_S1D_vS1E_EENS_8epilogue10collective6detail29Sm90TmaWarpSpecializedAdapterINS1H_15DefaultEpilogueISJ_SK_SK_NS1G_6thread17LinearCombinationISJ_Li1EffLNS1L_9ScaleType4KindE0ELNS_15FloatRoundStyleE2ESJ_EENS1_15EpilogueDefaultEEEEEvvEEEEvNT_6ParamsE,"",@"SHT_CUDA_INFO"
	.sectionflags	@""
	.align	4


	//----- nvinfo : EIATTR_CUDA_API_VERSION
	.align		4
        /*0000*/ 	.byte	0x04, 0x37
        /*0002*/ 	.short	(.L_21 - .L_20)
.L_20:
        /*0004*/ 	.word	0x00000082


	//----- nvinfo : EIATTR_KPARAM_INFO
	.align		4
.L_21:
        /*0008*/ 	.byte	0x04, 0x17
        /*000a*/ 	.short	(.L_23 - .L_22)
.L_22:
        /*000c*/ 	.word	0x00000000
        /*0010*/ 	.short	0x0000
        /*0012*/ 	.short	0x0070
        /*0014*/ 	.byte	0x00, 0xf0, 0x01, 0x10


	//----- nvinfo : EIATTR_SPARSE_MMA_MASK
	.align		4
.L_23:
        /*0018*/ 	.byte	0x03, 0x50
        /*001a*/ 	.short	0x0000


	//----- nvinfo : EIATTR_MAXREG_COUNT
	.align		4
        /*001c*/ 	.byte	0x03, 0x1b
        /*001e*/ 	.short	0x00a8


	//----- nvinfo : EIATTR_NUM_BARRIERS
	.align		4
        /*0020*/ 	.byte	0x02, 0x4c
        /*0022*/ 	.byte	0x01
	.zero		1


	//----- nvinfo : EIATTR_EXTERNS
	.align		4
        /*0024*/ 	.byte	0x04, 0x0f
        /*0026*/ 	.short	(.L_25 - .L_24)


	//   ....[0]....
	.align		4
.L_24:
        /*0028*/ 	.word	index@(__assertfail)


	//----- nvinfo : EIATTR_MERCURY_ISA_VERSION
	.align		4
.L_25:
        /*002c*/ 	.byte	0x03, 0x5f
        /*002e*/ 	.short	0x0101


	//----- nvinfo : EIATTR_INT_WARP_WIDE_INSTR_OFFSETS
	.align		4
        /*0030*/ 	.byte	0x04, 0x31
        /*0032*/ 	.short	(.L_27 - .L_26)


	//   ....[0]....
.L_26:
        /*0034*/ 	.word	0x000003b0


	//   ....[1]....
        /*0038*/ 	.word	0x000003e0


	//   ....[2]....
        /*003c*/ 	.word	0x000004c0


	//----- nvinfo : EIATTR_COOP_GROUP_MASK_REGIDS
	.align		4
.L_27:
        /*0040*/ 	.byte	0x04, 0x29
        /*0042*/ 	.short	(.L_29 - .L_28)


	//   ....[0]....
.L_28:
        /*0044*/ 	.word	0xffffffff


	//   ....[1]....
        /*0048*/ 	.word	0xffffffff


	//   ....[2]....
        /*004c*/ 	.word	0xffffffff


	//   ....[3]....
        /*0050*/ 	.word	0xffffffff


	//   ....[4]....
        /*0054*/ 	.word	0xffffffff


	//----- nvinfo : EIATTR_COOP_GROUP_INSTR_OFFSETS
	.align		4
.L_29:
        /*0058*/ 	.byte	0x04, 0x28
        /*005a*/ 	.short	(.L_31 - .L_30)


	//   ....[0]....
.L_30:
        /*005c*/ 	.word	0x00000060


	//   ....[1]....
        /*0060*/ 	.word	0x00000070


	//   ....[2]....
        /*0064*/ 	.word	0x00000130


	//   ....[3]....
        /*0068*/ 	.word	0x000002c0


	//   ....[4]....
        /*006c*/ 	.word	0x00000f70


	//----- nvinfo : EIATTR_REG_RECONFIG
	.align		4
.L_31:
        /*0070*/ 	.byte	0x01, 0x54
	.zero		2


	//----- nvinfo : EIATTR_SYSCALL_OFFSETS
	.align		4
        /*0074*/ 	.byte	0x04, 0x46
        /*0076*/ 	.short	(.L_33 - .L_32)


	//   ....[0]....
.L_32:
        /*0078*/ 	.word	0x00001130


	//----- nvinfo : EIATTR_MBARRIER_INSTR_OFFSETS
	.align		4
.L_33:
        /*007c*/ 	.byte	0x04, 0x39
        /*007e*/ 	.short	(.L_35 - .L_34)


	//   ....[0]....
.L_34:
        /*0080*/ 	.word	0x00000230
        /*0084*/ 	.word	0x000000ff
        /*0088*/ 	.word	0x00000000
        /*008c*/ 	.short	0x0100
        /*008e*/ 	.byte	0x08
	.zero		1


	//   ....[1]....
        /*0090*/ 	.word	0x00000240
        /*0094*/ 	.word	0x000000ff
        /*0098*/ 	.word	0x00000020
        /*009c*/ 	.short	0x0100
        /*009e*/ 	.byte	0x08
	.zero		1


	//   ....[2]....
        /*00a0*/ 	.word	0x00000250
        /*00a4*/ 	.word	0x000000ff
        /*00a8*/ 	.word	0x00000008
        /*00ac*/ 	.short	0x0100
        /*00ae*/ 	.byte	0x08
	.zero		1


	//   ....[3]....
        /*00b0*/ 	.word	0x00000260
        /*00b4*/ 	.word	0x000000ff
        /*00b8*/ 	.word	0x00000028
        /*00bc*/ 	.short	0x0100
        /*00be*/ 	.byte	0x08
	.zero		1


	//   ....[4]....
        /*00c0*/ 	.word	0x00000270
        /*00c4*/ 	.word	0x000000ff
        /*00c8*/ 	.word	0x00000010
        /*00cc*/ 	.short	0x0100
        /*00ce*/ 	.byte	0x08
	.zero		1


	//   ....[5]....
        /*00d0*/ 	.word	0x00000280
        /*00d4*/ 	.word	0x000000ff
        /*00d8*/ 	.word	0x00000030
        /*00dc*/ 	.short	0x0100
        /*00de*/ 	.byte	0x08
	.zero		1


	//   ....[6]....
        /*00e0*/ 	.word	0x00000290
        /*00e4*/ 	.word	0x000000ff
        /*00e8*/ 	.word	0x00000018
        /*00ec*/ 	.short	0x0100
        /*00ee*/ 	.byte	0x08
	.zero		1


	//   ....[7]....
        /*00f0*/ 	.word	0x000002a0
        /*00f4*/ 	.word	0x000000ff
        /*00f8*/ 	.word	0x00000038
        /*00fc*/ 	.short	0x0100
        /*00fe*/ 	.byte	0x08
	.zero		1


	//   ....[8]....
        /*0100*/ 	.word	0x00000530
        /*0104*/ 	.word	0x000000ff
        /*0108*/ 	.word	0x00000050
        /*010c*/ 	.short	0x0100
        /*010e*/ 	.byte	0x06
	.zero		1


	//   ....[9]....
        /*0110*/ 	.word	0x00000590
        /*0114*/ 	.word	0x000000ff
        /*0118*/ 	.word	0x00000058
        /*011c*/ 	.short	0x0100
        /*011e*/ 	.byte	0x06
	.zero		1


	//   ....[10]....
        /*0120*/ 	.word	0x000011b0
        /*0124*/ 	.word	0x00000003
        /*0128*/ 	.word	0x00000000
        /*012c*/ 	.short	0x010a
        /*012e*/ 	.byte	0x3f
	.zero		1


	//   ....[11]....
        /*0130*/ 	.word	0x000011f0
        /*0134*/ 	.word	0x00000003
        /*0138*/ 	.word	0x00000000
        /*013c*/ 	.short	0x010a
        /*013e*/ 	.byte	0x3f
	.zero		1


	//   ....[12]....
        /*0140*/ 	.word	0x000015c0
        /*0144*/ 	.word	0x000000ff
        /*0148*/ 	.word	0x00000000
        /*014c*/ 	.short	0x010a
        /*014e*/ 	.byte	0x08
	.zero		1


	//   ....[13]....
        /*0150*/ 	.word	0x00001600
        /*0154*/ 	.word	0x000000ff
        /*0158*/ 	.word	0x00000000
        /*015c*/ 	.short	0x010a
        /*015e*/ 	.byte	0x08
	.zero		1


	//   ....[14]....
        /*0160*/ 	.word	0x00001890
        /*0164*/ 	.word	0x000000ff
        /*0168*/ 	.word	0x00000000
        /*016c*/ 	.short	0x0101
        /*016e*/ 	.byte	0x08
	.zero		1


	//   ....[15]....
        /*0170*/ 	.word	0x00001a70
        /*0174*/ 	.word	0x000000ff
        /*0178*/ 	.word	0x00000000
        /*017c*/ 	.short	0x0101
        /*017e*/ 	.byte	0x04
	.zero		1


	//   ....[16]....
        /*0180*/ 	.word	0x0000a8f0
        /*0184*/ 	.word	0x0000000c
        /*0188*/ 	.word	0x00000020
        /*018c*/ 	.short	0x010a
        /*018e*/ 	.byte	0x3f
	.zero		1


	//   ....[17]....
        /*0190*/ 	.word	0x0000acb0
        /*0194*/ 	.word	0x00000005
        /*0198*/ 	.word	0x00000058
        /*019c*/ 	.short	0x0101
        /*019e*/ 	.byte	0x3f
	.zero		1


	//   ....[18]....
        /*01a0*/ 	.word	0x0000b3b0
        /*01a4*/ 	.word	0x00000007
        /*01a8*/ 	.word	0x00000000
        /*01ac*/ 	.short	0x010a
        /*01ae*/ 	.byte	0x3f
	.zero		1


	//   ....[19]....
        /*01b0*/ 	.word	0x0000b430
        /*01b4*/ 	.word	0x00000006
        /*01b8*/ 	.word	0x00000000
        /*01bc*/ 	.short	0x010a
        /*01be*/ 	.byte	0x3f
	.zero		1


	//   ....[20]....
        /*01c0*/ 	.word	0x0000b4c0
        /*01c4*/ 	.word	0x00000007
        /*01c8*/ 	.word	0x00000000
        /*01cc*/ 	.short	0x010a
        /*01ce*/ 	.byte	0x3f
	.zero		1


	//   ....[21]....
        /*01d0*/ 	.word	0x0000b550
        /*01d4*/ 	.word	0x00000005
        /*01d8*/ 	.word	0x00000000
        /*01dc*/ 	.short	0x010a
        /*01de*/ 	.byte	0x3f
	.zero		1


	//   ....[22]....
        /*01e0*/ 	.word	0x0000b5b0
        /*01e4*/ 	.word	0x00000003
        /*01e8*/ 	.word	0x00000000
        /*01ec*/ 	.short	0x010a
        /*01ee*/ 	.byte	0x3f
	.zero		1


	//   ....[23]....
        /*01f0*/ 	.word	0x0000b610
        /*01f4*/ 	.word	0x00000004
        /*01f8*/ 	.word	0x00000000
        /*01fc*/ 	.short	0x010a
        /*01fe*/ 	.byte	0x3f
	.zero		1


	//   ....[24]....
        /*0200*/ 	.word	0x0000b6e0
        /*0204*/ 	.word	0x0000000c
        /*0208*/ 	.word	0x00000020
        /*020c*/ 	.short	0x010a
        /*020e*/ 	.byte	0x3f
	.zero		1


	//   ....[25]....
        /*0210*/ 	.word	0x0000b7b0
        /*0214*/ 	.word	0x00000007
        /*0218*/ 	.word	0x00000000
        /*021c*/ 	.short	0x010a
        /*021e*/ 	.byte	0x3f
	.zero		1


	//   ....[26]....
        /*0220*/ 	.word	0x0000b800
        /*0224*/ 	.word	0x00000006
        /*0228*/ 	.word	0x00000000
        /*022c*/ 	.short	0x010a
        /*022e*/ 	.byte	0x3f
	.zero		1


	//   ....[27]....
        /*0230*/ 	.word	0x0000b850
        /*0234*/ 	.word	0x00000007
        /*0238*/ 	.word	0x00000000
        /*023c*/ 	.short	0x010a
        /*023e*/ 	.byte	0x3f
	.zero		1


	//----- nvinfo : EIATTR_NUM_MBARRIERS
	.align		4
.L_35:
        /*0240*/ 	.byte	0x03, 0x38
        /*0242*/ 	.short	0x000a


	//----- nvinfo : EIATTR_EXIT_INSTR_OFFSETS
	.align		4
        /*0244*/ 	.byte	0x04, 0x1c
        /*0246*/ 	.short	(.L_37 - .L_36)


	//   ....[0]....
.L_36:
        /*0248*/ 	.word	0x000005e0


	//   ....[1]....
        /*024c*/ 	.word	0x00000ea0


	//   ....[2]....
        /*0250*/ 	.word	0x00009f60


	//   ....[3]....
        /*0254*/ 	.word	0x0000a590


	//   ....[4]....
        /*0258*/ 	.word	0x0000b5a0


	//----- nvinfo : EIATTR_MAX_THREADS
	.align		4
.L_37:
        /*025c*/ 	.byte	0x04, 0x05
        /*025e*/ 	.short	(.L_39 - .L_38)
.L_38:
        /*0260*/ 	.word	0x00000180
        /*0264*/ 	.word	0x00000001
        /*0268*/ 	.word	0x00000001


	//----- nvinfo : EIATTR_CRS_STACK_SIZE
	.align		4
.L_39:
        /*026c*/ 	.byte	0x04, 0x1e
        /*026e*/ 	.short	(.L_41 - .L_40)
.L_40:
        /*0270*/ 	.word	0x00000000


	//----- nvinfo : EIATTR_CBANK_PARAM_SIZE
	.align		4
.L_41:
        /*0274*/ 	.byte	0x03, 0x19
        /*0276*/ 	.short	0x0470


	//----- nvinfo : EIATTR_PARAM_CBANK
	.align		4
        /*0278*/ 	.byte	0x04, 0x0a
        /*027a*/ 	.short	(.L_43 - .L_42)
	.align		4
.L_42:
        /*027c*/ 	.word	index@(.nv.constant0._ZN7cutlass13device_kernelINS_4gemm6kernel13GemmUniversalIN4cute5tupleIJiiiiEEENS1_10collective13CollectiveMmaINS1_34MainloopSm90TmaGmmaWarpSpecializedILi4ENS5_IJNS4_1CILi1EEESB_SB_EEENS1_35KernelTmaWarpSpecializedCooperativeEEENS5_IJNSA_ILi128EEENSA_ILi256EEENSA_ILi64EEEEEENS_10bfloat16_tENS5_IJlSB_lEEESJ_SK_NS4_8TiledMMAINS4_8MMA_AtomIJNS4_4SM904GMMA28MMA_64x256x16_F32BF16BF16_SSILNSO_5MajorE0ELSQ_0ELNSO_7ScaleInE1ELSR_1EEEEEENS4_6LayoutINS5_IJNSA_ILi2EEESB_SB_EEENS5_IJSB_NSA_ILi0EEESX_EEEEENS5_IJNS4_10UnderscoreES10_S10_EEEEENS4_13SM90_TMA_LOADENS4_14ComposedLayoutINS4_7SwizzleILi3ELi4ELi3EEENS4_18smem_ptr_flag_bitsILi16EEENSU_INS5_IJNSA_ILi8EEESH_EEENS5_IJSH_SB_EEEEEEEvNS4_8identityES13_S1D_vS1E_EENS_8epilogue10collective6detail29Sm90TmaWarpSpecializedAdapterINS1H_15DefaultEpilogueISJ_SK_SK_NS1G_6thread17LinearCombinationISJ_Li1EffLNS1L_9ScaleType4KindE0ELNS_15FloatRoundStyleE2ESJ_EENS1_15EpilogueDefaultEEEEEvvEEEEvNT_6ParamsE)
        /*0280*/ 	.short	0x0210
        /*0282*/ 	.short	0x0470


	//----- nvinfo : EIATTR_SW_WAR
	.align		4
.L_43:
        /*0284*/ 	.byte	0x04, 0x36
        /*0286*/ 	.short	(.L_45 - .L_44)
.L_44:
        /*0288*/ 	.word	0x00000008
.L_45:


//--------------------- .nv.callgraph             --------------------------
	.section	.nv.callgraph,"",@"SHT_CUDA_CALLGRAPH"
	.align	4
	.sectionentsize	8
	.align		4
        /*0000*/ 	.word	0x00000000
	.align		4
        /*0004*/ 	.word	0xffffffff
	.align		4
        /*0008*/ 	.word	index@(_ZN7cutlass13device_kernelINS_4gemm6kernel13GemmUniversalIN4cute5tupleIJiiiiEEENS1_10collective13CollectiveMmaINS1_34MainloopSm90TmaGmmaWarpSpecializedILi4ENS5_IJNS4_1CILi1EEESB_SB_EEENS1_35KernelTmaWarpSpecializedCooperativeEEENS5_IJNSA_ILi128EEENSA_ILi256EEENSA_ILi64EEEEEENS_10bfloat16_tENS5_IJlSB_lEEESJ_SK_NS4_8TiledMMAINS4_8MMA_AtomIJNS4_4SM904GMMA28MMA_64x256x16_F32BF16BF16_SSILNSO_5MajorE0ELSQ_0ELNSO_7ScaleInE1ELSR_1EEEEEENS4_6LayoutINS5_IJNSA_ILi2EEESB_SB_EEENS5_IJSB_NSA_ILi0EEESX_EEEEENS5_IJNS4_10UnderscoreES10_S10_EEEEENS4_13SM90_TMA_LOADENS4_14ComposedLayoutINS4_7SwizzleILi3ELi4ELi3EEENS4_18smem_ptr_flag_bitsILi16EEENSU_INS5_IJNSA_ILi8EEESH_EEENS5_IJSH_SB_EEEEEEEvNS4_8identityES13_S1D_vS1E_EENS_8epilogue10collective6detail29Sm90TmaWarpSpecializedAdapterINS1H_15DefaultEpilogueISJ_SK_SK_NS1G_6thread17LinearCombinationISJ_Li1EffLNS1L_9ScaleType4KindE0ELNS_15FloatRoundStyleE2ESJ_EENS1_15EpilogueDefaultEEEEEvvEEEEvNT_6ParamsE)
	.align		4
        /*000c*/ 	.word	index@(__assertfail)
	.align		4
        /*0010*/ 	.word	0x00000000
	.align		4
        /*0014*/ 	.word	0xfffffffe
	.align		4
        /*0018*/ 	.word	0x00000000
	.align		4
        /*001c*/ 	.word	0xfffffffd
	.align		4
        /*0020*/ 	.word	0x00000000
	.align		4
        /*0024*/ 	.word	0xfffffffc


//--------------------- .nv.constant4             --------------------------
	.section	.nv.constant4,"a",@progbits
	.align	8
	.align		8
.nv.constant4:
        /*0000*/ 	.dword	__assertfail
	.align		8
        /*0008*/ 	.dword	__unnamed_1
	.align		8
        /*0010*/ 	.dword	_ZN40_INTERNAL_eebe03d4_4_k_cu_f865c2dd_300464cuda3std3__45__cpo5beginE
	.align		8
        /*0018*/ 	.dword	_ZN40_INTERNAL_eebe03d4_4_k_cu_f865c2dd_300464cuda3std3__45__cpo3endE
	.align		8
        /*0020*/ 	.dword	_ZN40_INTERNAL_eebe03d4_4_k_cu_f865c2dd_300464cuda3std3__45__cpo6cbeginE
	.align		8
        /*0028*/ 	.dword	_ZN40_INTERNAL_eebe03d4_4_k_cu_f865c2dd_300464cuda3std3__45__cpo4cendE
	.align		8
        /*0030*/ 	.dword	_ZN40_INTERNAL_eebe03d4_4_k_cu_f865c2dd_300464cuda3std3__442_GLOBAL__N__eebe03d4_4_k_cu_f865c2dd_300466ignoreE
	.align		8
        /*0038*/ 	.dword	_ZN40_INTERNAL_eebe03d4_4_k_cu_f865c2dd_300464cuda3std3__419piecewise_constructE
	.align		8
        /*0040*/ 	.dword	_ZN40_INTERNAL_eebe03d4_4_k_cu_f865c2dd_300464cuda3std3__48in_placeE
	.align		8
        /*0048*/ 	.dword	_ZN40_INTERNAL_eebe03d4_4_k_cu_f865c2dd_300464cuda3std6ranges3__45__cpo4swapE
	.align		8
        /*0050*/ 	.dword	_ZN40_INTERNAL_eebe03d4_4_k_cu_f865c2dd_300464cuda3std6ranges3__45__cpo9iter_moveE
	.align		8
        /*0058*/ 	.dword	_ZN40_INTERNAL_eebe03d4_4_k_cu_f865c2dd_300464cute7productE
	.align		8
        /*0060*/ 	.dword	_ZN40_INTERNAL_eebe03d4_4_k_cu_f865c2dd_300464cute1_E
	.align		8
        /*0068*/ 	.dword	$str$22
	.align		8
        /*0070*/ 	.dword	$str$23


//--------------------- .text._ZN7cutlass13device_kernelINS_4gemm6kernel13GemmUniversalIN4cute5tupleIJiiiiEEENS1_10collective13CollectiveMmaINS1_34MainloopSm90TmaGmmaWarpSpecializedILi4ENS5_IJNS4_1CILi1EEESB_SB_EEENS1_35KernelTmaWarpSpecializedCooperativeEEENS5_IJNSA_ILi128EEENSA_ILi256EEENSA_ILi64EEEEEENS_10bfloat16_tENS5_IJlSB_lEEESJ_SK_NS4_8TiledMMAINS4_8MMA_AtomIJNS4_4SM904GMMA28MMA_64x256x16_F32BF16BF16_SSILNSO_5MajorE0ELSQ_0ELNSO_7ScaleInE1ELSR_1EEEEEENS4_6LayoutINS5_IJNSA_ILi2EEESB_SB_EEENS5_IJSB_NSA_ILi0EEESX_EEEEENS5_IJNS4_10UnderscoreES10_S10_EEEEENS4_13SM90_TMA_LOADENS4_14ComposedLayoutINS4_7SwizzleILi3ELi4ELi3EEENS4_18smem_ptr_flag_bitsILi16EEENSU_INS5_IJNSA_ILi8EEESH_EEENS5_IJSH_SB_EEEEEEEvNS4_8identityES13_S1D_vS1E_EENS_8epilogue10collective6detail29Sm90TmaWarpSpecializedAdapterINS1H_15DefaultEpilogueISJ_SK_SK_NS1G_6thread17LinearCombinationISJ_Li1EffLNS1L_9ScaleType4KindE0ELNS_15FloatRoundStyleE2ESJ_EENS1_15EpilogueDefaultEEEEEvvEEEEvNT_6ParamsE --------------------------
	.section	.text._ZN7cutlass13device_kernelINS_4gemm6kernel13GemmUniversalIN4cute5tupleIJiiiiEEENS1_10collective13CollectiveMmaINS1_34MainloopSm90TmaGmmaWarpSpecializedILi4ENS5_IJNS4_1CILi1EEESB_SB_EEENS1_35KernelTmaWarpSpecializedCooperativeEEENS5_IJNSA_ILi128EEENSA_ILi256EEENSA_ILi64EEEEEENS_10bfloat16_tENS5_IJlSB_lEEESJ_SK_NS4_8TiledMMAINS4_8MMA_AtomIJNS4_4SM904GMMA28MMA_64x256x16_F32BF16BF16_SSILNSO_5MajorE0ELSQ_0ELNSO_7ScaleInE1ELSR_1EEEEEENS4_6LayoutINS5_IJNSA_ILi2EEESB_SB_EEENS5_IJSB_NSA_ILi0EEESX_EEEEENS5_IJNS4_10UnderscoreES10_S10_EEEEENS4_13SM90_TMA_LOADENS4_14ComposedLayoutINS4_7SwizzleILi3ELi4ELi3EEENS4_18smem_ptr_flag_bitsILi16EEENSU_INS5_IJNSA_ILi8EEESH_EEENS5_IJSH_SB_EEEEEEEvNS4_8identityES13_S1D_vS1E_EENS_8epilogue10collective6detail29Sm90TmaWarpSpecializedAdapterINS1H_15DefaultEpilogueISJ_SK_SK_NS1G_6thread17LinearCombinationISJ_Li1EffLNS1L_9ScaleType4KindE0ELNS_15FloatRoundStyleE2ESJ_EENS1_15EpilogueDefaultEEEEEvvEEEEvNT_6ParamsE,"ax",@progbits
	.align	128
.text._ZN7cutlass13device_kernelINS_4gemm6kernel13GemmUniversalIN4cute5tupleIJiiiiEEENS1_10collective13CollectiveMmaINS1_34MainloopSm90TmaGmmaWarpSpecializedILi4ENS5_IJNS4_1CILi1EEESB_SB_EEENS1_35KernelTmaWarpSpecializedCooperativeEEENS5_IJNSA_ILi128EEENSA_ILi256EEENSA_ILi64EEEEEENS_10bfloat16_tENS5_IJlSB_lEEESJ_SK_NS4_8TiledMMAINS4_8MMA_AtomIJNS4_4SM904GMMA28MMA_64x256x16_F32BF16BF16_SSILNSO_5MajorE0ELSQ_0ELNSO_7ScaleInE1ELSR_1EEEEEENS4_6LayoutINS5_IJNSA_ILi2EEESB_SB_EEENS5_IJSB_NSA_ILi0EEESX_EEEEENS5_IJNS4_10UnderscoreES10_S10_EEEEENS4_13SM90_TMA_LOADENS4_14ComposedLayoutINS4_7SwizzleILi3ELi4ELi3EEENS4_18smem_ptr_flag_bitsILi16EEENSU_INS5_IJNSA_ILi8EEESH_EEENS5_IJSH_SB_EEEEEEEvNS4_8identityES13_S1D_vS1E_EENS_8epilogue10collective6detail29Sm90TmaWarpSpecializedAdapterINS1H_15DefaultEpilogueISJ_SK_SK_NS1G_6thread17LinearCombinationISJ_Li1EffLNS1L_9ScaleType4KindE0ELNS_15FloatRoundStyleE2ESJ_EENS1_15EpilogueDefaultEEEEEvvEEEEvNT_6ParamsE:
        .type           _ZN7cutlass13device_kernelINS_4gemm6kernel13GemmUniversalIN4cute5tupleIJiiiiEEENS1_10collective13CollectiveMmaINS1_34MainloopSm90TmaGmmaWarpSpecializedILi4ENS5_IJNS4_1CILi1EEESB_SB_EEENS1_35KernelTmaWarpSpecializedCooperativeEEENS5_IJNSA_ILi128EEENSA_ILi256EEENSA_ILi64EEEEEENS_10bfloat16_tENS5_IJlSB_lEEESJ_SK_NS4_8TiledMMAINS4_8MMA_AtomIJNS4_4SM904GMMA28MMA_64x256x16_F32BF16BF16_SSILNSO_5MajorE0ELSQ_0ELNSO_7ScaleInE1ELSR_1EEEEEENS4_6LayoutINS5_IJNSA_ILi2EEESB_SB_EEENS5_IJSB_NSA_ILi0EEESX_EEEEENS5_IJNS4_10UnderscoreES10_S10_EEEEENS4_13SM90_TMA_LOADENS4_14ComposedLayoutINS4_7SwizzleILi3ELi4ELi3EEENS4_18smem_ptr_flag_bitsILi16EEENSU_INS5_IJNSA_ILi8EEESH_EEENS5_IJSH_SB_EEEEEEEvNS4_8identityES13_S1D_vS1E_EENS_8epilogue10collective6detail29Sm90TmaWarpSpecializedAdapterINS1H_15DefaultEpilogueISJ_SK_SK_NS1G_6thread17LinearCombinationISJ_Li1EffLNS1L_9ScaleType4KindE0ELNS_15FloatRoundStyleE2ESJ_EENS1_15EpilogueDefaultEEEEEvvEEEEvNT_6ParamsE,@function
        .size           _ZN7cutlass13device_kernelINS_4gemm6kernel13GemmUniversalIN4cute5tupleIJiiiiEEENS1_10collective13CollectiveMmaINS1_34MainloopSm90TmaGmmaWarpSpecializedILi4ENS5_IJNS4_1CILi1EEESB_SB_EEENS1_35KernelTmaWarpSpecializedCooperativeEEENS5_IJNSA_ILi128EEENSA_ILi256EEENSA_ILi64EEEEEENS_10bfloat16_tENS5_IJlSB_lEEESJ_SK_NS4_8TiledMMAINS4_8MMA_AtomIJNS4_4SM904GMMA28MMA_64x256x16_F32BF16BF16_SSILNSO_5MajorE0ELSQ_0ELNSO_7ScaleInE1ELSR_1EEEEEENS4_6LayoutINS5_IJNSA_ILi2EEESB_SB_EEENS5_IJSB_NSA_ILi0EEESX_EEEEENS5_IJNS4_10UnderscoreES10_S10_EEEEENS4_13SM90_TMA_LOADENS4_14ComposedLayoutINS4_7SwizzleILi3ELi4ELi3EEENS4_18smem_ptr_flag_bitsILi16EEENSU_INS5_IJNSA_ILi8EEESH_EEENS5_IJSH_SB_EEEEEEEvNS4_8identityES13_S1D_vS1E_EENS_8epilogue10collective6detail29Sm90TmaWarpSpecializedAdapterINS1H_15DefaultEpilogueISJ_SK_SK_NS1G_6thread17LinearCombinationISJ_Li1EffLNS1L_9ScaleType4KindE0ELNS_15FloatRoundStyleE2ESJ_EENS1_15EpilogueDefaultEEEEEvvEEEEvNT_6ParamsE,(.L_x_322 - _ZN7cutlass13device_kernelINS_4gemm6kernel13GemmUniversalIN4cute5tupleIJiiiiEEENS1_10collective13CollectiveMmaINS1_34MainloopSm90TmaGmmaWarpSpecializedILi4ENS5_IJNS4_1CILi1EEESB_SB_EEENS1_35KernelTmaWarpSpecializedCooperativeEEENS5_IJNSA_ILi128EEENSA_ILi256EEENSA_ILi64EEEEEENS_10bfloat16_tENS5_IJlSB_lEEESJ_SK_NS4_8TiledMMAINS4_8MMA_AtomIJNS4_4SM904GMMA28MMA_64x256x16_F32BF16BF16_SSILNSO_5MajorE0ELSQ_0ELNSO_7ScaleInE1ELSR_1EEEEEENS4_6LayoutINS5_IJNSA_ILi2EEESB_SB_EEENS5_IJSB_NSA_ILi0EEESX_EEEEENS5_IJNS4_10UnderscoreES10_S10_EEEEENS4_13SM90_TMA_LOADENS4_14ComposedLayoutINS4_7SwizzleILi3ELi4ELi3EEENS4_18smem_ptr_flag_bitsILi16EEENSU_INS5_IJNSA_ILi8EEESH_EEENS5_IJSH_SB_EEEEEEEvNS4_8identityES13_S1D_vS1E_EENS_8epilogue10collective6detail29Sm90TmaWarpSpecializedAdapterINS1H_15DefaultEpilogueISJ_SK_SK_NS1G_6thread17LinearCombinationISJ_Li1EffLNS1L_9ScaleType4KindE0ELNS_15FloatRoundStyleE2ESJ_EENS1_15EpilogueDefaultEEEEEvvEEEEvNT_6ParamsE)
        .other          _ZN7cutlass13device_kernelINS_4gemm6kernel13GemmUniversalIN4cute5tupleIJiiiiEEENS1_10collective13CollectiveMmaINS1_34MainloopSm90TmaGmmaWarpSpecializedILi4ENS5_IJNS4_1CILi1EEESB_SB_EEENS1_35KernelTmaWarpSpecializedCooperativeEEENS5_IJNSA_ILi128EEENSA_ILi256EEENSA_ILi64EEEEEENS_10bfloat16_tENS5_IJlSB_lEEESJ_SK_NS4_8TiledMMAINS4_8MMA_AtomIJNS4_4SM904GMMA28MMA_64x256x16_F32BF16BF16_SSILNSO_5MajorE0ELSQ_0ELNSO_7ScaleInE1ELSR_1EEEEEENS4_6LayoutINS5_IJNSA_ILi2EEESB_SB_EEENS5_IJSB_NSA_ILi0EEESX_EEEEENS5_IJNS4_10UnderscoreES10_S10_EEEEENS4_13SM90_TMA_LOADENS4_14ComposedLayoutINS4_7SwizzleILi3ELi4ELi3EEENS4_18smem_ptr_flag_bitsILi16EEENSU_INS5_IJNSA_ILi8EEESH_EEENS5_IJSH_SB_EEEEEEEvNS4_8identityES13_S1D_vS1E_EENS_8epilogue10collective6detail29Sm90TmaWarpSpecializedAdapterINS1H_15DefaultEpilogueISJ_SK_SK_NS1G_6thread17LinearCombinationISJ_Li1EffLNS1L_9ScaleType4KindE0ELNS_15FloatRoundStyleE2ESJ_EENS1_15EpilogueDefaultEEEEEvvEEEEvNT_6ParamsE,@"STO_CUDA_ENTRY STV_DEFAULT"
_ZN7cutlass13device_kernelINS_4gemm6kernel13GemmUniversalIN4cute5tupleIJiiiiEEENS1_10collective13CollectiveMmaINS1_34MainloopSm90TmaGmmaWarpSpecializedILi4ENS5_IJNS4_1CILi1EEESB_SB_EEENS1_35KernelTmaWarpSpecializedCooperativeEEENS5_IJNSA_ILi128EEENSA_ILi256EEENSA_ILi64EEEEEENS_10bfloat16_tENS5_IJlSB_lEEESJ_SK_NS4_8TiledMMAINS4_8MMA_AtomIJNS4_4SM904GMMA28MMA_64x256x16_F32BF16BF16_SSILNSO_5MajorE0ELSQ_0ELNSO_7ScaleInE1ELSR_1EEEEEENS4_6LayoutINS5_IJNSA_ILi2EEESB_SB_EEENS5_IJSB_NSA_ILi0EEESX_EEEEENS5_IJNS4_10UnderscoreES10_S10_EEEEENS4_13SM90_TMA_LOADENS4_14ComposedLayoutINS4_7SwizzleILi3ELi4ELi3EEENS4_18smem_ptr_flag_bitsILi16EEENSU_INS5_IJNSA_ILi8EEESH_EEENS5_IJSH_SB_EEEEEEEvNS4_8identityES13_S1D_vS1E_EENS_8epilogue10collective6detail29Sm90TmaWarpSpecializedAdapterINS1H_15DefaultEpilogueISJ_SK_SK_NS1G_6thread17LinearCombinationISJ_Li1EffLNS1L_9ScaleType4KindE0ELNS_15FloatRoundStyleE2ESJ_EENS1_15EpilogueDefaultEEEEEvvEEEEvNT_6ParamsE:
[----:B------:R-:W0:Y:S01]  /*0000*/  LDC R1, c[0x0][0x28] ;  /* 0x00000a00ff017b82 */ /* 0x000e220000000800 */
[----:B------:R-:W1:Y:S01]  /*0010*/  S2R R18, SR_TID.X ;  /* 0x0000000000127919 */ /* 0x000e620000002100 */
[----:B------:R-:W-:Y:S01]  /*0020*/  ELECT P0, URZ, PT ;  /* 0x00000000003f782f */ /* 0x000fe20003800000 */
[----:B------:R-:W-:Y:S01]  /*0030*/  BSSY B0, `(.L_x_0) ;  /* 0x000000f000007945 */ /* 0x000fe20003800000 */
[--C-:B-1----:R-:W-:Y:S02]  /*0040*/  SHF.R.U32.HI R0, RZ, 0x5, R18.reuse ;  /* 0x00000005ff007819 */ /* 0x102fe40000011612 */
[----:B------:R-:W-:-:S03]  /*0050*/  SHF.R.U32.HI R22, RZ, 0x7, R18 ;  /* 0x00000007ff167819 */ /* 0x000fc60000011612 */
[----:B------:R-:W1:Y:S04]  /*0060*/  SHFL.IDX PT, R5, R0, RZ, 0x1f ;  /* 0x00001fff00057589 */ /* 0x000e6800000e0000 */
[----:B------:R2:W3:Y:S01]  /*0070*/  SHFL.IDX PT, R8, R22, RZ, 0x1f ;  /* 0x00001fff16087589 */ /* 0x0004e200000e0000 */
[----:B-1----:R-:W-:-:S13]  /*0080*/  ISETP.NE.OR P0, PT, R5, RZ, !P0 ;  /* 0x000000ff0500720c */ /* 0x002fda0004705670 */
[----:B0-23--:R-:W-:Y:S05]  /*0090*/  @P0 BRA `(.L_x_1) ;  /* 0x0000000000200947 */ /* 0x00dfea0003800000 */
[----:B------:R-:W-:Y:S02]  /*00a0*/  ULDC.64 UR4, c[0x0][0x198] ;  /* 0x0000660000047ab9 */ /* 0x000fe40000000a00 */
[----:B------:R-:W-:Y:S02]  /*00b0*/  UIADD3 UR6, UP0, UR4, 0xf0, URZ ;  /* 0x000000f004067890 */ /* 0x000fe4000ff1e03f */
[----:B------:R-:W-:Y:S02]  /*00c0*/  UIADD3 UR4, UP1, UR4, 0x1f0, URZ ;  /* 0x000001f004047890 */ /* 0x000fe4000ff3e03f */
[----:B------:R-:W-:Y:S02]  /*00d0*/  UIADD3.X UR7, URZ, UR5, URZ, UP0, !UPT ;  /* 0x000000053f077290 */ /* 0x000fe400087fe43f */
[----:B------:R-:W-:-:S07]  /*00e0*/  UIADD3.X UR5, URZ, UR5, URZ, UP1, !UPT ;  /* 0x000000053f057290 */ /* 0x000fce0008ffe43f */
[----:B------:R0:W-:Y:S02]  /*00f0*/  UTMACCTL.PF [UR6] ;  /* 0x00000000060079b9 */ /* 0x0001e40008040000 */
[----:B------:R0:W-:Y:S02]  /*0100*/  UTMACCTL.PF [UR4] ;  /* 0x00000000040079b9 */ /* 0x0001e40008040000 */
[----:B0-----:R-:W-:Y:S01]  /*0110*/  NOP ;  /* 0x0000000000007918 */ /* 0x001fe20000000000 */
.L_x_1:
[----:B------:R-:W-:Y:S05]  /*0120*/  BSYNC B0 ;  /* 0x0000000000007941 */ /* 0x000fea0003800000 */
.L_x_0:
[----:B------:R-:W0:Y:S02]  /*0130*/  SHFL.IDX PT, R2, R0, RZ, 0x1f ;  /* 0x00001fff00027589 */ /* 0x000e2400000e0000 */
[----:B0-----:R-:W-:-:S13]  /*0140*/  ISETP.NE.AND P0, PT, R2, RZ, PT ;  /* 0x000000ff0200720c */ /* 0x001fda0003f05270 */
[----:B------:R-:W-:Y:S05]  /*0150*/  @P0 BRA `(.L_x_2) ;  /* 0x0000000000580947 */ /* 0x000fea0003800000 */
[----:B------:R-:W0:Y:S01]  /*0160*/  S2UR UR8, SR_CgaCtaId ;  /* 0x00000000000879c3 */ /* 0x000e220000008800 */
[----:B------:R-:W-:Y:S01]  /*0170*/  UMOV UR4, 0x400 ;  /* 0x0000040000047882 */ /* 0x000fe20000000000 */
[----:B------:R-:W-:Y:S01]  /*0180*/  UMOV UR5, 0x1 ;  /* 0x0000000100057882 */ /* 0x000fe20000000000 */
[----:B------:R-:W-:Y:S01]  /*0190*/  UMOV UR6, 0x100 ;  /* 0x0000010000067882 */ /* 0x000fe20000000000 */
[----:B------:R-:W-:Y:S01]  /*01a0*/  ELECT P0, URZ, PT ;  /* 0x00000000003f782f */ /* 0x000fe20003800000 */
[----:B------:R-:W-:-:S04]  /*01b0*/  UIADD3 UR6, -UR6, 0x100000, URZ ;  /* 0x0010000006067890 */ /* 0x000fc8000fffe13f */
[----:B------:R-:W-:Y:S02]  /*01c0*/  USHF.L.U32 UR7, UR6, 0xb, URZ ;  /* 0x0000000b06077899 */ /* 0x000fe4000800063f */
[----:B------:R-:W-:Y:S02]  /*01d0*/  USHF.L.U32 UR6, UR6, 0x1, URZ ;  /* 0x0000000106067899 */ /* 0x000fe4000800063f */
[----:B0-----:R-:W-:Y:S02]  /*01e0*/  ULEA UR8, UR8, UR4, 0x18 ;  /* 0x0000000408087291 */ /* 0x001fe4000f8ec03f */
[----:B------:R-:W-:-:S04]  /*01f0*/  UIADD3 UR4, -UR5, 0x100000, URZ ;  /* 0x0010000005047890 */ /* 0x000fc8000fffe13f */
[----:B------:R-:W-:Y:S02]  /*0200*/  USHF.L.U32 UR5, UR4, 0xb, URZ ;  /* 0x0000000b04057899 */ /* 0x000fe4000800063f */
[----:B------:R-:W-:Y:S01]  /*0210*/  USHF.L.U32 UR4, UR4, 0x1, URZ ;  /* 0x0000000104047899 */ /* 0x000fe2000800063f */
[----:B------:R-:W0:Y:S11]  /*0220*/  FENCE.VIEW.ASYNC.S ;  /* 0x00000000000073c6 */ /* 0x000e360000000000 */
[----:B0-----:R0:W1:Y:S01]  /*0230*/  SYNCS.EXCH.64 URZ, [UR8], UR4 ;  /* 0x00000004083f75b2 */ /* 0x0010620008000100 */
[----:B------:R0:W2:Y:S01]  /*0240*/  SYNCS.EXCH.64 URZ, [UR8+0x20], UR6 ;  /* 0x00002006083f75b2 */ /* 0x0000a20008000100 */
[----:B------:R0:W3:Y:S01]  /*0250*/  SYNCS.EXCH.64 URZ, [UR8+0x8], UR4 ;  /* 0x00000804083f75b2 */ /* 0x0000e20008000100 */
[----:B------:R0:W4:Y:S01]  /*0260*/  SYNCS.EXCH.64 URZ, [UR8+0x28], UR6 ;  /* 0x00002806083f75b2 */ /* 0x0001220008000100 */
[----:B------:R0:W0:Y:S01]  /*0270*/  SYNCS.EXCH.64 URZ, [UR8+0x10], UR4 ;  /* 0x00001004083f75b2 */ /* 0x0000220008000100 */
[----:B------:R0:W0:Y:S01]  /*0280*/  SYNCS.EXCH.64 URZ, [UR8+0x30], UR6 ;  /* 0x00003006083f75b2 */ /* 0x0000220008000100 */
[----:B------:R0:W0:Y:S01]  /*0290*/  SYNCS.EXCH.64 URZ, [UR8+0x18], UR4 ;  /* 0x00001804083f75b2 */ /* 0x0000220008000100 */
[----:B------:R0:W0:Y:S01]  /*02a0*/  SYNCS.EXCH.64 URZ, [UR8+0x38], UR6 ;  /* 0x00003806083f75b2 */ /* 0x0000220008000100 */
[----:B------:R-:W-:Y:S01]  /*02b0*/  NOP ;  /* 0x0000000000007918 */ /* 0x000fe20000000000 */
.L_x_2:
[----:B------:R-:W5:Y:S01]  /*02c0*/  SHFL.IDX PT, R0, R0, RZ, 0x1f ;  /* 0x00001fff00007589 */ /* 0x000f6200000e0000 */
[----:B------:R-:W-:Y:S01]  /*02d0*/  ELECT P0, URZ, PT ;  /* 0x00000000003f782f */ /* 0x000fe20003800000 */
[----:B------:R-:W1:Y:S01]  /*02e0*/  LDC R2, c[0x0][0x65c] ;  /* 0x00019700ff027b82 */ /* 0x000e620000000800 */
[----:B------:R-:W-:Y:S01]  /*02f0*/  SHF.R.S32.HI R6, RZ, 0x1f, R5 ;  /* 0x0000001fff067819 */ /* 0x000fe20000011405 */
[----:B------:R-:W2:Y:S01]  /*0300*/  S2R R3, SR_CTAID.Y ;  /* 0x0000000000037919 */ /* 0x000ea20000002600 */
[----:B0-----:R-:W-:Y:S01]  /*0310*/  UMOV UR4, 0x20 ;  /* 0x0000002000047882 */ /* 0x001fe20000000000 */
[----:B------:R-:W-:Y:S01]  /*0320*/  ISETP.NE.AND P2, PT, R8, RZ, PT ;  /* 0x000000ff0800720c */ /* 0x000fe20003f45270 */
[----:B------:R-:W-:Y:S01]  /*0330*/  NOP ;  /* 0x0000000000007918 */ /* 0x000fe20000000000 */
[----:B------:R-:W0:Y:S01]  /*0340*/  S2R R4, SR_CTAID.X ;  /* 0x0000000000047919 */ /* 0x000e220000002500 */
[----:B------:R-:W-:Y:S01]  /*0350*/  LEA.HI R6, R6, R5, RZ, 0x2 ;  /* 0x0000000506067211 */ /* 0x000fe200078f10ff */
[----:B------:R-:W-:Y:S01]  /*0360*/  NOP ;  /* 0x0000000000007918 */ /* 0x000fe20000000000 */
[----:B-----5:R-:W-:-:S02]  /*0370*/  ISETP.NE.OR P0, PT, R0, RZ, !P0 ;  /* 0x000000ff0000720c */ /* 0x020fc40004705670 */
[----:B-1----:R-:W-:-:S04]  /*0380*/  ISETP.NE.AND P3, PT, R2, 0x1, PT ;  /* 0x000000010200780c */ /* 0x002fc80003f65270 */
[----:B------:R-:W-:Y:S02]  /*0390*/  P2R R0, PR, RZ, 0x8 ;  /* 0x00000008ff007803 */ /* 0x000fe40000000000 */
[----:B------:R-:W-:-:S05]  /*03a0*/  LOP3.LUT R0, R6, 0xfffffffc, RZ, 0xc0, !PT ;  /* 0xfffffffc06007812 */ /* 0x000fca00078ec0ff */
[----:B------:R-:W-:Y:S01]  /*03b0*/  VOTEU.ALL UP0, P0 ;  /* 0x00000000003f7886 */ /* 0x000fe20000000000 */
[----:B------:R-:W-:Y:S01]  /*03c0*/  IMAD.IADD R0, R5, 0x1, -R0 ;  /* 0x0000000105007824 */ /* 0x000fe200078e0a00 */
[----:B------:R-:W0:Y:S01]  /*03d0*/  @P3 LDC R17, c[0x0][0x10] ;  /* 0x00000400ff113b82 */ /* 0x000e220000000800 */
[----:B------:R-:W-:Y:S01]  /*03e0*/  VOTEU.ALL UP1, P0 ;  /* 0x00000000003f7886 */ /* 0x000fe20000020000 */
[----:B--2---:R-:W-:Y:S01]  /*03f0*/  @P3 IMAD.MOV.U32 R6, RZ, RZ, R3 ;  /* 0x000000ffff063224 */ /* 0x004fe200078e0003 */
[----:B------:R-:W-:Y:S01]  /*0400*/  @!UP0 UMOV UR6, 0x400 ;  /* 0x0000040000068882 */ /* 0x000fe20000000000 */
[----:B------:R-:W-:-:S04]  /*0410*/  @!UP0 UIADD3 UR4, -UR4, 0x100000, URZ ;  /* 0x0010000004048890 */ /* 0x000fc8000fffe13f */
[----:B------:R-:W-:Y:S02]  /*0420*/  @!UP0 USHF.L.U32 UR5, UR4, 0xb, URZ ;  /* 0x0000000b04058899 */ /* 0x000fe4000800063f */
[----:B------:R-:W-:Y:S01]  /*0430*/  @!UP0 USHF.L.U32 UR4, UR4, 0x1, URZ ;  /* 0x0000000104048899 */ /* 0x000fe2000800063f */
[----:B------:R-:W-:Y:S02]  /*0440*/  @P3 IMAD.MOV.U32 R7, RZ, RZ, RZ ;  /* 0x000000ffff073224 */ /* 0x000fe400078e00ff */
[----:B------:R-:W-:Y:S01]  /*0450*/  IMAD.MOV.U32 R5, RZ, RZ, RZ ;  /* 0x000000ffff057224 */ /* 0x000fe200078e00ff */
[----:B------:R-:W1:Y:S01]  /*0460*/  @!UP0 S2UR UR7, SR_CgaCtaId ;  /* 0x00000000000789c3 */ /* 0x000e620000008800 */
[----:B------:R-:W-:-:S07]  /*0470*/  @P3 IMAD.MOV.U32 R11, RZ, RZ, RZ ;  /* 0x000000ffff0b3224 */ /* 0x000fce00078e00ff */
[----:B------:R-:W2:Y:S01]  /*0480*/  @!P3 LDC R9, c[0x0][0xc] ;  /* 0x00000300ff09bb82 */ /* 0x000ea20000000800 */
[----:B0-----:R-:W-:-:S04]  /*0490*/  @P3 IMAD.WIDE.U32 R16, R4, R17, R6 ;  /* 0x0000001104103225 */ /* 0x001fc800078e0006 */
[----:B------:R-:W-:Y:S01]  /*04a0*/  @P3 IMAD.IADD R17, R17, 0x1, R11 ;  /* 0x0000000111113824 */ /* 0x000fe200078e020b */
[----:B-1----:R-:W-:Y:S01]  /*04b0*/  @!UP0 ULEA UR6, UR7, UR6, 0x18 ;  /* 0x0000000607068291 */ /* 0x002fe2000f8ec03f */
[----:B------:R-:W-:Y:S01]  /*04c0*/  VOTEU.ALL UP0, P0 ;  /* 0x00000000003f7886 */ /* 0x000fe20000000000 */
[----:B------:R-:W-:-:S04]  /*04d0*/  ISETP.NE.AND P0, PT, R0, 0x3, PT ;  /* 0x000000030000780c */ /* 0x000fc80003f05270 */
[----:B------:R-:W-:Y:S01]  /*04e0*/  ISETP.EQ.OR P0, PT, R0, RZ, !P0 ;  /* 0x000000ff0000720c */ /* 0x000fe20004702670 */
[----:B--2---:R-:W-:-:S03]  /*04f0*/  @!P3 IMAD.WIDE.U32 R6, R9, R3, R4 ;  /* 0x000000030906b225 */ /* 0x004fc600078e0004 */
[C---:B------:R-:W-:Y:S01]  /*0500*/  ISETP.EQ.AND P0, PT, R8.reuse, RZ, P0 ;  /* 0x000000ff0800720c */ /* 0x040fe20000702270 */
[----:B------:R-:W-:Y:S01]  /*0510*/  VIADD R8, R8, 0xffffffff ;  /* 0xffffffff08087836 */ /* 0x000fe20000000000 */
[----:B------:R-:W0:Y:S02]  /*0520*/  FENCE.VIEW.ASYNC.S ;  /* 0x00000000000073c6 */ /* 0x000e240000000000 */
[----:B0-----:R0:W3:Y:S01]  /*0530*/  @!UP0 SYNCS.EXCH.64 URZ, [UR6+0x50], UR4 ;  /* 0x00005004063f85b2 */ /* 0x0010e20008000100 */
[----:B------:R-:W-:Y:S01]  /*0540*/  @!P3 IMAD.MOV.U32 R16, RZ, RZ, R6 ;  /* 0x000000ffff10b224 */ /* 0x000fe200078e0006 */
[----:B------:R-:W-:Y:S01]  /*0550*/  SEL R19, RZ, 0x1, !P0 ;  /* 0x00000001ff137807 */ /* 0x000fe20004000000 */
[----:B------:R-:W-:Y:S01]  /*0560*/  @!P3 IMAD.MOV.U32 R17, RZ, RZ, R7 ;  /* 0x000000ffff11b224 */ /* 0x000fe200078e0007 */
[----:B------:R-:W-:-:S04]  /*0570*/  ISETP.GE.U32.AND P1, PT, R8, 0x2, PT ;  /* 0x000000020800780c */ /* 0x000fc80003f26070 */
[----:B------:R-:W-:Y:S01]  /*0580*/  SEL R19, R19, 0x2, P1 ;  /* 0x0000000213137807 */ /* 0x000fe20000800000 */
[----:B------:R0:W3:Y:S01]  /*0590*/  @!UP1 SYNCS.EXCH.64 URZ, [UR6+0x58], UR4 ;  /* 0x00005804063f95b2 */ /* 0x0000e20008000100 */
[----:B------:R-:W-:Y:S01]  /*05a0*/  NOP ;  /* 0x0000000000007918 */ /* 0x000fe20000000000 */
[----:B---34-:R-:W-:Y:S06]  /*05b0*/  BAR.SYNC.DEFER_BLOCKING 0x0 ;  /* 0x0000000000007b1d */ /* 0x018fec0000010000 */
[----:B------:R-:W-:Y:S05]  /*05c0*/  @!P2 BRA `(.L_x_3) ;  /* 0x000000980068a947 */ /* 0x000fea0003800000 */
[----:B------:R-:W-:-:S13]  /*05d0*/  ISETP.GT.U32.AND P0, PT, R8, 0x1, PT ;  /* 0x000000010800780c */ /* 0x000fda0003f04070 */
[----:B0-----:R-:W-:Y:S05]  /*05e0*/  @P0 EXIT ;  /* 0x000000000000094d */ /* 0x001fea0003800000 */
[----:B------:R-:W-:Y:S01]  /*05f0*/  ULDC.64 UR4, c[0x0][0x650] ;  /* 0x0001940000047ab9 */ /* 0x000fe20000000a00 */
[----:B------:R-:W-:Y:S01]  /*0600*/  PRMT R0, RZ, 0x7610, R0 ;  /* 0x00007610ff007816 */ /* 0x000fe20000000000 */
[----:B------:R-:W-:Y:S01]  /*0610*/  IMAD.MOV.U32 R153, RZ, RZ, -0x1 ;  /* 0xffffffffff997424 */ /* 0x000fe200078e00ff */
[----:B------:R-:W-:Y:S01]  /*0620*/  ISETP.GE.U32.AND P0, PT, R16, UR4, PT ;  /* 0x0000000410007c0c */ /* 0x000fe2000bf06070 */
[----:B------:R-:W-:Y:S02]  /*0630*/  IMAD.MOV.U32 R152, RZ, RZ, -0x1 ;  /* 0xffffffffff987424 */ /* 0x000fe400078e00ff */
[----:B------:R-:W-:Y:S01]  /*0640*/  IMAD.MOV.U32 R23, RZ, RZ, -0x1 ;  /* 0xffffffffff177424 */ /* 0x000fe200078e00ff */
[----:B------:R-:W-:-:S13]  /*0650*/  ISETP.GE.U32.AND.EX P0, PT, R17, UR5, PT, P0 ;  /* 0x0000000511007c0c */ /* 0x000fda000bf06100 */
[----:B------:R-:W-:Y:S05]  /*0660*/  @P0 BRA `(.L_x_4) ;  /* 0x0000000400540947 */ /* 0x000fea0003800000 */
[----:B------:R-:W0:Y:S01]  /*0670*/  LDC.64 R14, c[0x0][0x628] ;  /* 0x00018a00ff0e7b82 */ /* 0x000e220000000a00 */
[----:B------:R-:W-:Y:S02]  /*0680*/  IMAD.MOV.U32 R6, RZ, RZ, R16 ;  /* 0x000000ffff067224 */ /* 0x000fe400078e0010 */
[----:B------:R-:W-:-:S05]  /*0690*/  IMAD.MOV.U32 R7, RZ, RZ, R17 ;  /* 0x000000ffff077224 */ /* 0x000fca00078e0011 */
[----:B------:R-:W1:Y:S08]  /*06a0*/  LDC R0, c[0x0][0x630] ;  /* 0x00018c00ff007b82 */ /* 0x000e700000000800 */
[----:B------:R-:W2:Y:S01]  /*06b0*/  LDC.64 R20, c[0x0][0x620] ;  /* 0x00018800ff147b82 */ /* 0x000ea20000000a00 */
[----:B0-----:R-:W-:-:S04]  /*06c0*/  ISETP.NE.U32.AND P0, PT, R14, RZ, PT ;  /* 0x000000ff0e00720c */ /* 0x001fc80003f05070 */
[----:B------:R-:W-:-:S13]  /*06d0*/  ISETP.NE.AND.EX P0, PT, R15, RZ, PT, P0 ;  /* 0x000000ff0f00720c */ /* 0x000fda0003f05300 */
[----:B-12---:R-:W-:Y:S05]  /*06e0*/  @!P0 BRA `(.L_x_5) ;  /* 0x0000000000288947 */ /* 0x006fea0003800000 */
[----:B------:R-:W0:Y:S02]  /*06f0*/  LDC R11, c[0x0][0x634] ;  /* 0x00018d00ff0b7b82 */ /* 0x000e240000000800 */
[----:B0-----:R-:W-:-:S05]  /*0700*/  IADD3 R11, P0, R16, R11, RZ ;  /* 0x0000000b100b7210 */ /* 0x001fca0007f1e0ff */
[----:B------:R-:W-:-:S04]  /*0710*/  IMAD.X R13, RZ, RZ, R17, P0 ;  /* 0x000000ffff0d7224 */ /* 0x000fc800000e0611 */
[----:B------:R-:W-:-:S04]  /*0720*/  IMAD.WIDE.U32 R6, R13, R14, RZ ;  /* 0x0000000e0d067225 */ /* 0x000fc800078e00ff */
[----:B------:R-:W-:-:S04]  /*0730*/  IMAD.WIDE.U32 R8, P0, R11, R15, R6 ;  /* 0x0000000f0b087225 */ /* 0x000fc80007800006 */
[----:B------:R-:W-:-:S04]  /*0740*/  IMAD.WIDE.U32 R6, R11, R14, RZ ;  /* 0x0000000e0b067225 */ /* 0x000fc800078e00ff */
[----:B------:R-:W-:Y:S01]  /*0750*/  IMAD.X R11, RZ, RZ, RZ, P0 ;  /* 0x000000ffff0b7224 */ /* 0x000fe200000e06ff */
[----:B------:R-:W-:Y:S01]  /*0760*/  IADD3 RZ, P0, R7, R8, RZ ;  /* 0x0000000807ff7210 */ /* 0x000fe20007f1e0ff */
[----:B------:R-:W-:-:S04]  /*0770*/  IMAD.MOV.U32 R10, RZ, RZ, R9 ;  /* 0x000000ffff0a7224 */ /* 0x000fc800078e0009 */
[----:B------:R-:W-:-:S08]  /*0780*/  IMAD.WIDE.U32.X R6, R13, R15, R10, P0 ;  /* 0x0000000f0d067225 */ /* 0x000fd000000e040a */
.L_x_5:
[-CC-:B------:R-:W-:Y:S01]  /*0790*/  SHF.R.U64 R23, R6, R0.reuse, R7.reuse ;  /* 0x0000000006177219 */ /* 0x180fe20000001207 */
[----:B------:R-:W0:Y:S01]  /*07a0*/  LDC R10, c[0x0][0x618] ;  /* 0x00018600ff0a7b82 */ /* 0x000e220000000800 */
[----:B------:R-:W-:Y:S01]  /*07b0*/  SHF.R.U32.HI R5, RZ, R0, R7 ;  /* 0x00000000ff057219 */ /* 0x000fe20000011607 */
[----:B------:R-:W-:Y:S01]  /*07c0*/  ULDC UR4, c[0x0][0x150] ;  /* 0x0000540000047ab9 */ /* 0x000fe20000000800 */
[----:B------:R-:W-:Y:S02]  /*07d0*/  IADD3 R9, P0, RZ, -R23, RZ ;  /* 0x80000017ff097210 */ /* 0x000fe40007f1e0ff */
[----:B------:R-:W-:-:S03]  /*07e0*/  I2FP.F32.U32 R0, R4 ;  /* 0x0000000400007245 */ /* 0x000fc60000201000 */
[----:B------:R-:W1:Y:S01]  /*07f0*/  LDC.64 R28, c[0x0][0x640] ;  /* 0x00019000ff1c7b82 */ /* 0x000e620000000a00 */
[----:B------:R-:W-:Y:S02]  /*0800*/  IMAD.X R11, RZ, RZ, ~R5, P0 ;  /* 0x000000ffff0b7224 */ /* 0x000fe400000e0e05 */
[----:B------:R-:W-:Y:S01]  /*0810*/  FMUL R0, R0, UR4 ;  /* 0x0000000400007c20 */ /* 0x000fe20008400000 */
[----:B------:R-:W-:Y:S01]  /*0820*/  IMAD.WIDE.U32 R6, R9, R20, R16 ;  /* 0x0000001409067225 */ /* 0x000fe200078e0010 */
[----:B------:R-:W-:-:S03]  /*0830*/  ULDC UR4, c[0x0][0x154] ;  /* 0x0000550000047ab9 */ /* 0x000fc60000000800 */
[----:B------:R-:W-:Y:S01]  /*0840*/  IMAD R8, R11, R20, RZ ;  /* 0x000000140b087224 */ /* 0x000fe200078e02ff */
[----:B------:R-:W2:Y:S01]  /*0850*/  LDC R5, c[0x0][0x144] ;  /* 0x00005100ff057b82 */ /* 0x000ea20000000800 */
[----:B------:R-:W3:Y:S02]  /*0860*/  F2I.U32.TRUNC.NTZ R0, R0 ;  /* 0x0000000000007305 */ /* 0x000ee4000020f000 */
[----:B------:R-:W-:-:S04]  /*0870*/  IMAD R9, R9, R21, R8 ;  /* 0x0000001509097224 */ /* 0x000fc800078e0208 */
[----:B------:R-:W-:Y:S01]  /*0880*/  IMAD.IADD R7, R7, 0x1, R9 ;  /* 0x0000000107077824 */ /* 0x000fe200078e0209 */
[----:B------:R-:W4:Y:S01]  /*0890*/  LDC R12, c[0x0][0x608] ;  /* 0x00018200ff0c7b82 */ /* 0x000f220000000800 */
[----:B------:R-:W-:-:S03]  /*08a0*/  IMAD.MOV.U32 R9, RZ, RZ, -0x1 ;  /* 0xffffffffff097424 */ /* 0x000fc600078e00ff */
[-CC-:B0-----:R-:W-:Y:S02]  /*08b0*/  SHF.R.U64 R20, R6, R10.reuse, R7.reuse ;  /* 0x0000000a06147219 */ /* 0x181fe40000001207 */
[----:B------:R-:W-:Y:S02]  /*08c0*/  I2FP.F32.U32 R6, R3 ;  /* 0x0000000300067245 */ /* 0x000fe40000201000 */
[----:B------:R-:W0:Y:S01]  /*08d0*/  LDC R26, c[0x0][0x658] ;  /* 0x00019600ff1a7b82 */ /* 0x000e220000000800 */
[----:B-1----:R-:W-:Y:S01]  /*08e0*/  ISETP.NE.U32.AND P0, PT, R28, RZ, PT ;  /* 0x000000ff1c00720c */ /* 0x002fe20003f05070 */
[----:B---3--:R-:W-:Y:S01]  /*08f0*/  IMAD.MOV R8, RZ, RZ, -R0 ;  /* 0x000000ffff087224 */ /* 0x008fe200078e0a00 */
[----:B------:R-:W-:Y:S01]  /*0900*/  SHF.R.U32.HI R7, RZ, R10, R7 ;  /* 0x0000000aff077219 */ /* 0x000fe20000011607 */
[----:B------:R-:W-:Y:S01]  /*0910*/  FMUL R6, R6, UR4 ;  /* 0x0000000406067c20 */ /* 0x000fe20008400000 */
[----:B------:R-:W-:-:S03]  /*0920*/  ISETP.NE.AND.EX P0, PT, R29, RZ, PT, P0 ;  /* 0x000000ff1d00720c */ /* 0x000fc60003f05300 */
[----:B------:R-:W1:Y:S01]  /*0930*/  LDC R14, c[0x0][0x148] ;  /* 0x00005200ff0e7b82 */ /* 0x000e620000000800 */
[----:B--2---:R-:W-:-:S07]  /*0940*/  IMAD R0, R5, R8, R4 ;  /* 0x0000000805007224 */ /* 0x004fce00078e0204 */
[----:B------:R-:W2:Y:S01]  /*0950*/  LDC R24, c[0x0][0x600] ;  /* 0x00018000ff187b82 */ /* 0x000ea20000000800 */
[-CC-:B----4-:R-:W-:Y:S02]  /*0960*/  SHF.R.U64 R30, R20, R12.reuse, R7.reuse ;  /* 0x0000000c141e7219 */ /* 0x190fe40000001207 */
[----:B------:R-:W-:Y:S01]  /*0970*/  SHF.R.U32.HI R5, RZ, R12, R7 ;  /* 0x0000000cff057219 */ /* 0x000fe20000011607 */
[----:B------:R-:W-:Y:S01]  /*0980*/  IMAD.MOV.U32 R7, RZ, RZ, 0x1 ;  /* 0x00000001ff077424 */ /* 0x000fe200078e00ff */
[----:B------:R3:W4:Y:S03]  /*0990*/  F2I.U32.TRUNC.NTZ R12, R6 ;  /* 0x00000006000c7305 */ /* 0x000726000020f000 */
[----:B------:R-:W1:Y:S01]  /*09a0*/  LDC R15, c[0x0][0x648] ;  /* 0x00019200ff0f7b82 */ /* 0x000e620000000800 */
[-C--:B0-----:R-:W-:Y:S02]  /*09b0*/  SHF.L.U32 R4, R9, R26.reuse, RZ ;  /* 0x0000001a09047219 */ /* 0x081fe400000006ff */
[----:B------:R-:W-:-:S02]  /*09c0*/  SHF.R.U64 R32, R30, R26, R5 ;  /* 0x0000001a1e207219 */ /* 0x000fc40000001205 */
[----:B------:R-:W-:Y:S02]  /*09d0*/  LOP3.LUT R11, RZ, R4, RZ, 0x33, !PT ;  /* 0x00000004ff0b7212 */ /* 0x000fe400078e33ff */
[-C--:B------:R-:W-:Y:S01]  /*09e0*/  SHF.R.U32.HI R5, RZ, R26.reuse, R5 ;  /* 0x0000001aff057219 */ /* 0x080fe20000011605 */
[----:B------:R-:W0:Y:S01]  /*09f0*/  LDC R21, c[0x0][0x638] ;  /* 0x00018e00ff157b82 */ /* 0x000e220000000800 */
[----:B------:R-:W-:Y:S01]  /*0a00*/  SHF.L.U32 R10, R7, R26, RZ ;  /* 0x0000001a070a7219 */ /* 0x000fe200000006ff */
[----:B------:R-:W-:-:S06]  /*0a10*/  IMAD.MOV.U32 R4, RZ, RZ, R32 ;  /* 0x000000ffff047224 */ /* 0x000fcc00078e0020 */
[----:B------:R-:W0:Y:S01]  /*0a20*/  LDC R153, c[0x0][0x610] ;  /* 0x00018400ff997b82 */ /* 0x000e220000000800 */
[----:B---34-:R-:W-:Y:S05]  /*0a30*/  @!P0 BRA `(.L_x_6) ;  /* 0x0000000000288947 */ /* 0x018fea0003800000 */
[----:B------:R-:W3:Y:S02]  /*0a40*/  LDC R9, c[0x0][0x64c] ;  /* 0x00019300ff097b82 */ /* 0x000ee40000000800 */
[----:B---3--:R-:W-:-:S05]  /*0a50*/  IADD3 R9, P0, R32, R9, RZ ;  /* 0x0000000920097210 */ /* 0x008fca0007f1e0ff */
        /* <DEDUP_REMOVED lines=8> */
.L_x_6:
[----:B-1----:R-:W-:Y:S01]  /*0ae0*/  SHF.R.U64 R4, R4, R15, R5 ;  /* 0x0000000f04047219 */ /* 0x002fe20000001205 */
[----:B--2---:R-:W-:Y:S01]  /*0af0*/  VIADD R5, R24, 0xffffffff ;  /* 0xffffffff18057836 */ /* 0x004fe20000000000 */
[----:B------:R-:W-:Y:S01]  /*0b00*/  LOP3.LUT R11, R30, R11, RZ, 0xc0, !PT ;  /* 0x0000000b1e0b7212 */ /* 0x000fe200078ec0ff */
[----:B------:R-:W-:Y:S02]  /*0b10*/  IMAD.MOV R12, RZ, RZ, -R12 ;  /* 0x000000ffff0c7224 */ /* 0x000fe400078e0a0c */
[----:B------:R-:W-:Y:S02]  /*0b20*/  IMAD.MOV R6, RZ, RZ, -R4 ;  /* 0x000000ffff067224 */ /* 0x000fe400078e0a04 */
[----:B------:R-:W-:Y:S01]  /*0b30*/  IMAD R11, R10, R4, R11 ;  /* 0x000000040a0b7224 */ /* 0x000fe200078e020b */
[----:B------:R-:W-:Y:S01]  /*0b40*/  LOP3.LUT R4, R20, R5, RZ, 0xc0, !PT ;  /* 0x0000000514047212 */ /* 0x000fe200078ec0ff */
[----:B------:R-:W-:Y:S02]  /*0b50*/  @P3 IMAD R0, R14, R12, R3 ;  /* 0x0000000c0e003224 */ /* 0x000fe400078e0203 */
[----:B0-----:R-:W-:-:S02]  /*0b60*/  IMAD R3, R6, R21, R32 ;  /* 0x0000001506037224 */ /* 0x001fc400078e0220 */
[----:B------:R-:W-:Y:S02]  /*0b70*/  IMAD R153, R11, R153, R0 ;  /* 0x000000990b997224 */ /* 0x000fe400078e0200 */
[----:B------:R-:W-:Y:S02]  /*0b80*/  IMAD R4, R3, R24, R4 ;  /* 0x0000001803047224 */ /* 0x000fe400078e0204 */
[----:B------:R-:W-:-:S03]  /*0b90*/  IMAD.MOV.U32 R0, RZ, RZ, 0x1 ;  /* 0x00000001ff007424 */ /* 0x000fc600078e00ff */
[----:B------:R-:W-:Y:S02]  /*0ba0*/  SEL R152, R4, R153, !P3 ;  /* 0x0000009904987207 */ /* 0x000fe40005800000 */
[----:B------:R-:W-:-:S07]  /*0bb0*/  SEL R153, R153, R4, !P3 ;  /* 0x0000000499997207 */ /* 0x000fce0005800000 */
.L_x_4:
[----:B------:R-:W-:-:S08]  /*0bc0*/  NOP ;  /* 0x0000000000007918 */ /* 0x000fd00000000000 */
[----:B------:R-:W0:Y:S02]  /*0bd0*/  USETMAXREG.TRY_ALLOC.CTAPOOL UP0, 0xe8 ;  /* 0x000000e8000079c8 */ /* 0x000e240008000600 */
[----:B0-----:R-:W-:-:S13]  /*0be0*/  PLOP3.LUT P0, PT, PT, PT, UP0, 0x80, 0x0 ;  /* 0x000000000000781c */ /* 0x001fda0003f0f008 */
[----:B------:R-:W-:Y:S05]  /*0bf0*/  @!P0 BRA `(.L_x_4) ;  /* 0xfffffffc00f08947 */ /* 0x000fea000383ffff */
[----:B------:R-:W-:Y:S01]  /*0c00*/  ULDC.64 UR4, c[0x0][0x598] ;  /* 0x0001660000047ab9 */ /* 0x000fe20000000a00 */
[----:B------:R-:W-:Y:S01]  /*0c10*/  ULDC.64 UR36, c[0x0][0x208] ;  /* 0x0000820000247ab9 */ /* 0x000fe20000000a00 */
[----:B------:R-:W-:-:S04]  /*0c20*/  ISETP.NE.U32.AND P0, PT, RZ, UR4, PT ;  /* 0x00000004ff007c0c */ /* 0x000fc8000bf05070 */
[----:B------:R-:W-:-:S13]  /*0c30*/  ISETP.NE.AND.EX P0, PT, RZ, UR5, PT, P0 ;  /* 0x00000005ff007c0c */ /* 0x000fda000bf05300 */
[----:B------:R-:W-:Y:S05]  /*0c40*/  @!P0 BRA `(.L_x_7) ;  /* 0x00000000001c8947 */ /* 0x000fea0003800000 */
[----:B------:R-:W0:Y:S02]  /*0c50*/  LDC.64 R4, c[0x0][0x598] ;  /* 0x00016600ff047b82 */ /* 0x000e240000000a00 */
[----:B0-----:R-:W2:Y:S02]  /*0c60*/  LDG.E.64 R4, desc[UR36][R4.64] ;  /* 0x0000002404047981 */ /* 0x001ea4000c1e1b00 */
[----:B--2---:R-:W-:-:S04]  /*0c70*/  ISETP.NE.U32.AND P0, PT, R4, RZ, PT ;  /* 0x000000ff0400720c */ /* 0x004fc80003f05070 */
[----:B------:R-:W-:-:S13]  /*0c80*/  ISETP.NE.AND.EX P0, PT, R5, RZ, PT, P0 ;  /* 0x000000ff0500720c */ /* 0x000fda0003f05300 */
[----:B------:R-:W-:Y:S05]  /*0c90*/  @!P0 BRA `(.L_x_7) ;  /* 0x0000000000088947 */ /* 0x000fea0003800000 */
[----:B------:R0:W5:Y:S01]  /*0ca0*/  LD.E R154, desc[UR36][R4.64] ;  /* 0x00000024049a7980 */ /* 0x000162000c101900 */
[----:B------:R-:W-:Y:S05]  /*0cb0*/  BRA `(.L_x_8) ;  /* 0x0000000000247947 */ /* 0x000fea0003800000 */
.L_x_7:
[----:B------:R-:W-:Y:S02]  /*0cc0*/  ULDC.64 UR4, c[0x0][0x588] ;  /* 0x0001620000047ab9 */ /* 0x000fe40000000a00 */
[----:B------:R-:W-:-:S04]  /*0cd0*/  ISETP.NE.U32.AND P0, PT, RZ, UR4, PT ;  /* 0x00000004ff007c0c */ /* 0x000fc8000bf05070 */
[----:B------:R-:W-:-:S13]  /*0ce0*/  ISETP.NE.AND.EX P0, PT, RZ, UR5, PT, P0 ;  /* 0x00000005ff007c0c */ /* 0x000fda000bf05300 */
[----:B------:R-:W-:Y:S05]  /*0cf0*/  @!P0 BRA `(.L_x_9) ;  /* 0x00000000000c8947 */ /* 0x000fea0003800000 */
[----:B------:R-:W0:Y:S02]  /*0d00*/  LDC.64 R154, c[0x0][0x588] ;  /* 0x00016200ff9a7b82 */ /* 0x000e240000000a00 */
[----:B0-----:R1:W5:Y:S01]  /*0d10*/  LDG.E R154, desc[UR36][R154.64] ;  /* 0x000000249a9a7981 */ /* 0x001362000c1e1900 */
[----:B------:R-:W-:Y:S05]  /*0d20*/  BRA `(.L_x_8) ;  /* 0x0000000000087947 */ /* 0x000fea0003800000 */
.L_x_9:
[----:B------:R-:W-:Y:S02]  /*0d30*/  ULDC UR4, c[0x0][0x580] ;  /* 0x0001600000047ab9 */ /* 0x000fe40000000800 */
[----:B------:R-:W-:-:S07]  /*0d40*/  IMAD.U32 R154, RZ, RZ, UR4 ;  /* 0x00000004ff9a7e24 */ /* 0x000fce000f8e00ff */
.L_x_8:
[----:B------:R-:W-:Y:S02]  /*0d50*/  ULDC.64 UR4, c[0x0][0x5a0] ;  /* 0x0001680000047ab9 */ /* 0x000fe40000000a00 */
[----:B------:R-:W-:-:S04]  /*0d60*/  ISETP.NE.U32.AND P0, PT, RZ, UR4, PT ;  /* 0x00000004ff007c0c */ /* 0x000fc8000bf05070 */
[----:B------:R-:W-:-:S13]  /*0d70*/  ISETP.NE.AND.EX P0, PT, RZ, UR5, PT, P0 ;  /* 0x00000005ff007c0c */ /* 0x000fda000bf05300 */
[----:B------:R-:W-:Y:S05]  /*0d80*/  @!P0 BRA `(.L_x_10) ;  /* 0x00000000001c8947 */ /* 0x000fea0003800000 */
[----:B0-----:R-:W0:Y:S02]  /*0d90*/  LDC.64 R4, c[0x0][0x5a0] ;  /* 0x00016800ff047b82 */ /* 0x001e240000000a00 */
[----:B0-----:R-:W2:Y:S02]  /*0da0*/  LDG.E.64 R4, desc[UR36][R4.64] ;  /* 0x0000002404047981 */ /* 0x001ea4000c1e1b00 */
[----:B--2---:R-:W-:-:S04]  /*0db0*/  ISETP.NE.U32.AND P0, PT, R4, RZ, PT ;  /* 0x000000ff0400720c */ /* 0x004fc80003f05070 */
[----:B------:R-:W-:-:S13]  /*0dc0*/  ISETP.NE.AND.EX P0, PT, R5, RZ, PT, P0 ;  /* 0x000000ff0500720c */ /* 0x000fda0003f05300 */
[----:B------:R-:W-:Y:S05]  /*0dd0*/  @!P0 BRA `(.L_x_10) ;  /* 0x0000000000088947 */ /* 0x000fea0003800000 */
[----:B-1----:R0:W5:Y:S01]  /*0de0*/  LD.E R155, desc[UR36][R4.64] ;  /* 0x00000024049b7980 */ /* 0x002162000c101900 */
[----:B------:R-:W-:Y:S05]  /*0df0*/  BRA `(.L_x_11) ;  /* 0x0000000000247947 */ /* 0x000fea0003800000 */
.L_x_10:
[----:B------:R-:W-:Y:S02]  /*0e00*/  ULDC.64 UR4, c[0x0][0x590] ;  /* 0x0001640000047ab9 */ /* 0x000fe40000000a00 */
[----:B------:R-:W-:-:S04]  /*0e10*/  ISETP.NE.U32.AND P0, PT, RZ, UR4, PT ;  /* 0x00000004ff007c0c */ /* 0x000fc8000bf05070 */
[----:B------:R-:W-:-:S13]  /*0e20*/  ISETP.NE.AND.EX P0, PT, RZ, UR5, PT, P0 ;  /* 0x00000005ff007c0c */ /* 0x000fda000bf05300 */
[----:B------:R-:W-:Y:S05]  /*0e30*/  @!P0 BRA `(.L_x_12) ;  /* 0x00000000000c8947 */ /* 0x000fea0003800000 */
[----:B0-----:R-:W1:Y:S02]  /*0e40*/  LDC.64 R4, c[0x0][0x590] ;  /* 0x00016400ff047b82 */ /* 0x001e640000000a00 */
[----:B-1----:R1:W5:Y:S01]  /*0e50*/  LDG.E R155, desc[UR36][R4.64] ;  /* 0x00000024049b7981 */ /* 0x002362000c1e1900 */
[----:B------:R-:W-:Y:S05]  /*0e60*/  BRA `(.L_x_11) ;  /* 0x0000000000087947 */ /* 0x000fea0003800000 */
.L_x_12:
[----:B------:R-:W-:Y:S02]  /*0e70*/  ULDC UR4, c[0x0][0x584] ;  /* 0x0001610000047ab9 */ /* 0x000fe40000000800 */
[----:B-1----:R-:W-:-:S07]  /*0e80*/  IMAD.U32 R155, RZ, RZ, UR4 ;  /* 0x00000004ff9b7e24 */ /* 0x002fce000f8e00ff */
.L_x_11:
[----:B------:R-:W-:-:S13]  /*0e90*/  LOP3.LUT P0, RZ, R0, 0xff, RZ, 0xc0, !PT ;  /* 0x000000ff00ff7812 */ /* 0x000fda000780c0ff */
[----:B------:R-:W-:Y:S05]  /*0ea0*/  @!P0 EXIT ;  /* 0x000000000000894d */ /* 0x000fea0003800000 */
[----:B------:R-:W-:Y:S01]  /*0eb0*/  ULDC UR4, c[0x0][0x28c] ;  /* 0x0000a30000047ab9 */ /* 0x000fe20000000800 */
[----:B------:R-:W-:Y:S01]  /*0ec0*/  LOP3.LUT R158, R19, 0x1, RZ, 0xfc, !PT ;  /* 0x00000001139e7812 */ /* 0x000fe200078efcff */
[----:B------:R-:W-:Y:S01]  /*0ed0*/  UIADD3 UR4, UR4, 0x3f, URZ ;  /* 0x0000003f04047890 */ /* 0x000fe2000fffe03f */
[----:B------:R-:W-:Y:S01]  /*0ee0*/  UMOV UR38, URZ ;  /* 0x0000003f00267c82 */ /* 0x000fe20008000000 */
[----:B------:R-:W-:Y:S02]  /*0ef0*/  UMOV UR39, URZ ;  /* 0x0000003f00277c82 */ /* 0x000fe40008000000 */
[----:B------:R-:W-:-:S04]  /*0f00*/  USHF.R.S32.HI UR5, URZ, 0x1f, UR4 ;  /* 0x0000001f3f057899 */ /* 0x000fc80008011404 */
[----:B------:R-:W-:-:S04]  /*0f10*/  ULEA.HI UR5, UR5, UR4, URZ, 0x6 ;  /* 0x0000000405057291 */ /* 0x000fc8000f8f303f */
[----:B------:R-:W-:-:S12]  /*0f20*/  USHF.R.S32.HI UR40, URZ, 0x6, UR5 ;  /* 0x000000063f287899 */ /* 0x000fd80008011405 */
.L_x_286:
[----:B------:R-:W-:Y:S01]  /*0f30*/  LOP3.LUT R0, R18, 0x80, RZ, 0xc0, !PT ;  /* 0x0000008012007812 */ /* 0x000fe200078ec0ff */
[----:B--2---:R-:W2:Y:S01]  /*0f40*/  S2UR UR7, SR_CgaCtaId ;  /* 0x00000000000779c3 */ /* 0x004ea20000008800 */
[----:B------:R-:W-:Y:S02]  /*0f50*/  UMOV UR6, 0x400 ;  /* 0x0000040000067882 */ /* 0x000fe40000000000 */
[----:B------:R-:W-:-:S06]  /*0f60*/  SHF.R.U32.HI R0, RZ, 0x7, R0 ;  /* 0x00000007ff007819 */ /* 0x000fcc0000011600 */
[----:B---3--:R-:W3:Y:S01]  /*0f70*/  SHFL.IDX PT, R0, R0, RZ, 0x1f ;  /* 0x00001fff00007589 */ /* 0x008ee200000e0000 */
[----:B--2---:R-:W-:Y:S01]  /*0f80*/  ULEA UR42, UR7, UR6, 0x18 ;  /* 0x00000006072a7291 */ /* 0x004fe2000f8ec03f */
[----:B---3--:R-:W-:-:S13]  /*0f90*/  R2UR UR4, R0 ;  /* 0x00000000000472ca */ /* 0x008fda00000e0000 */
[----:B------:R-:W-:-:S04]  /*0fa0*/  ULEA.HI UR5, UR4, UR4, URZ, 0x1 ;  /* 0x0000000404057291 */ /* 0x000fc8000f8f083f */
[----:B------:R-:W-:-:S04]  /*0fb0*/  ULOP3.LUT UR5, UR5, 0x7fffe, URZ, 0xc0, !UPT ;  /* 0x0007fffe05057892 */ /* 0x000fc8000f8ec03f */
[----:B------:R-:W-:-:S03]  /*0fc0*/  UIADD3 UR5, UR4, -UR5, URZ ;  /* 0x8000000504057290 */ /* 0x000fc6000fffe03f */
[----:B------:R-:W-:Y:S01]  /*0fd0*/  ULDC UR4, c[0x0][0x28c] ;  /* 0x0000a30000047ab9 */ /* 0x000fe20000000800 */
[----:B------:R-:W-:Y:S01]  /*0fe0*/  ULEA UR5, UR5, UR42, 0xd ;  /* 0x0000002a05057291 */ /* 0x000fe2000f8e683f */
[----:B------:R-:W-:-:S03]  /*0ff0*/  ISETP.LT.AND P0, PT, RZ, UR4, PT ;  /* 0x00000004ff007c0c */ /* 0x000fc6000bf01270 */
[----:B------:R-:W-:-:S04]  /*1000*/  UIADD3 UR5, UR5, 0x100, URZ ;  /* 0x0000010005057890 */ /* 0x000fc8000fffe03f */
[----:B------:R-:W-:-:S04]  /*1010*/  USHF.R.U32.HI UR5, URZ, 0x4, UR5 ;  /* 0x000000043f057899 */ /* 0x000fc80008011605 */
[----:B------:R-:W-:Y:S02]  /*1020*/  ULOP3.LUT UR41, UR5, 0x3fff, URZ, 0xc0, !UPT ;  /* 0x00003fff05297892 */ /* 0x000fe4000f8ec03f */
[----:B-1----:R-:W-:Y:S10]  /*1030*/  @P0 BRA `(.L_x_13) ;  /* 0x0000000000400947 */ /* 0x002ff40003800000 */
[----:B------:R-:W-:Y:S01]  /*1040*/  MOV R0, 0x0 ;  /* 0x0000000000007802 */ /* 0x000fe20000000f00 */
[----:B------:R-:W-:Y:S01]  /*1050*/  ULDC.64 UR4, c[0x4][0x68] ;  /* 0x01001a0000047ab9 */ /* 0x000fe20000000a00 */
[----:B------:R-:W-:Y:S01]  /*1060*/  ULDC.64 UR6, c[0x4][0x8] ;  /* 0x0100020000067ab9 */ /* 0x000fe20000000a00 */
[----:B01----:R-:W-:Y:S01]  /*1070*/  IMAD.U32 R4, RZ, RZ, UR4 ;  /* 0x00000004ff047e24 */ /* 0x003fe2000f8e00ff */
[----:B------:R0:W1:Y:S01]  /*1080*/  LDC.64 R14, c[0x4][R0] ;  /* 0x01000000000e7b82 */ /* 0x0000620000000a00 */
[----:B------:R-:W-:Y:S01]  /*1090*/  IMAD.U32 R5, RZ, RZ, UR5 ;  /* 0x00000005ff057e24 */ /* 0x000fe2000f8e00ff */
[----:B------:R-:W-:Y:S01]  /*10a0*/  ULDC.64 UR4, c[0x4][0x70] ;  /* 0x01001c0000047ab9 */ /* 0x000fe20000000a00 */
[----:B------:R-:W-:Y:S02]  /*10b0*/  IMAD.U32 R10, RZ, RZ, UR6 ;  /* 0x00000006ff0a7e24 */ /* 0x000fe4000f8e00ff */
[----:B------:R-:W-:Y:S02]  /*10c0*/  IMAD.U32 R6, RZ, RZ, UR4 ;  /* 0x00000004ff067e24 */ /* 0x000fe4000f8e00ff */
[----:B------:R-:W-:-:S02]  /*10d0*/  IMAD.U32 R7, RZ, RZ, UR5 ;  /* 0x00000005ff077e24 */ /* 0x000fc4000f8e00ff */
[----:B------:R-:W-:Y:S02]  /*10e0*/  IMAD.U32 R11, RZ, RZ, UR7 ;  /* 0x00000007ff0b7e24 */ /* 0x000fe4000f8e00ff */
[----:B------:R-:W-:Y:S02]  /*10f0*/  IMAD.MOV.U32 R8, RZ, RZ, 0x1e1 ;  /* 0x000001e1ff087424 */ /* 0x000fe400078e00ff */
[----:B------:R-:W-:Y:S02]  /*1100*/  IMAD.MOV.U32 R12, RZ, RZ, 0x1 ;  /* 0x00000001ff0c7424 */ /* 0x000fe400078e00ff */
[----:B0-----:R-:W-:-:S07]  /*1110*/  IMAD.MOV.U32 R13, RZ, RZ, RZ ;  /* 0x000000ffff0d7224 */ /* 0x001fce00078e00ff */
[----:B------:R-:W-:-:S07]  /*1120*/  LEPC R20, `(.L_x_13) ;  /* 0x000000001014794e */ /* 0x000fce0000000000 */
[----:B-1---5:R-:W-:Y:S05]  /*1130*/  CALL.ABS.NOINC R14 ;  /* 0x000000000e007343 */ /* 0x022fea0003c00000 */
.L_x_13:
[----:B------:R-:W-:-:S13]  /*1140*/  ISETP.NE.AND P0, PT, R158, 0x3, PT ;  /* 0x000000039e00780c */ /* 0x000fda0003f05270 */
[----:B------:R-:W-:Y:S05]  /*1150*/  @!P0 BRA `(.L_x_14) ;  /* 0x0000000000048947 */ /* 0x000fea0003800000 */
[----:B------:R-:W-:Y:S01]  /*1160*/  BPT.TRAP 0x1 ;  /* 0x000000040000795c */ /* 0x000fe20000300000 */
.L_x_14:
[----:B------:R-:W-:Y:S02]  /*1170*/  IMAD.U32 R3, RZ, RZ, UR39 ;  /* 0x00000027ff037e24 */ /* 0x000fe4000f8e00ff */
[----:B------:R-:W-:-:S03]  /*1180*/  IMAD.U32 R0, RZ, RZ, UR38 ;  /* 0x00000026ff007e24 */ /* 0x000fc6000f8e00ff */
[----:B------:R-:W-:Y:S02]  /*1190*/  LEA R3, R3, UR42, 0x3 ;  /* 0x0000002a03037c11 */ /* 0x000fe4000f8e18ff */
[----:B------:R-:W-:-:S04]  /*11a0*/  SHF.L.U32 R0, R0, 0x1f, RZ ;  /* 0x0000001f00007819 */ /* 0x000fc800000006ff */
[----:B------:R2:W3:Y:S01]  /*11b0*/  SYNCS.PHASECHK.TRANS64.TRYWAIT P1, [R3+URZ], R0 ;  /* 0x00000000030075a7 */ /* 0x0004e2000802017f */
[----:B------:R-:W-:Y:S05]  /*11c0*/  @!P0 BRA `(.L_x_15) ;  /* 0x0000000000048947 */ /* 0x000fea0003800000 */
[----:B------:R-:W-:Y:S01]  /*11d0*/  BPT.TRAP 0x1 ;  /* 0x000000040000795c */ /* 0x000fe20000300000 */
.L_x_15:
[----:B---3--:R-:W-:Y:S05]  /*11e0*/  @P1 BRA `(.L_x_16) ;  /* 0x0000000000081947 */ /* 0x008fea0003800000 */
[----:B------:R-:W3:Y:S02]  /*11f0*/  SYNCS.PHASECHK.TRANS64.TRYWAIT P1, [R3+URZ], R0 ;  /* 0x00000000030075a7 */ /* 0x000ee4000802017f */
[----:B---3--:R-:W-:Y:S05]  /*1200*/  @!P1 BRA `(.L_x_17) ;  /* 0x000000a000e89947 */ /* 0x008fea0003800000 */
.L_x_16:
[----:B------:R-:W-:-:S04]  /*1210*/  UISETP.LT.AND UP0, UPT, UR40, 0x1, UPT ;  /* 0x000000012800788c */ /* 0x000fc8000bf01270 */
[----:B------:R-:W-:-:S04]  /*1220*/  USEL UR4, UR40, 0x1, UP0 ;  /* 0x0000000128047887 */ /* 0x000fc80008000000 */
[----:B------:R-:W-:-:S06]  /*1230*/  UIADD3 UR4, UR40, -UR4, URZ ;  /* 0x8000000428047290 */ /* 0x000fcc000fffe03f */
[----:B--23--:R-:W-:Y:S01]  /*1240*/  IMAD.U32 R0, RZ, RZ, UR4 ;  /* 0x00000004ff007e24 */ /* 0x00cfe2000f8e00ff */
[----:B------:R-:W-:Y:S05]  /*1250*/  WARPSYNC.ALL ;  /* 0x0000000000007948 */ /* 0x000fea0003800000 */
[----:B------:R-:W-:Y:S01]  /*1260*/  ISETP.GE.AND P1, PT, R0, 0x1, PT ;  /* 0x000000010000780c */ /* 0x000fe20003f26270 */
[----:B------:R-:W-:Y:S01]  /*1270*/  UIADD3 UR4, UR42, 0x10100, URZ ;  /* 0x000101002a047890 */ /* 0x000fe2000fffe03f */
[----:B------:R-:W-:Y:S01]  /*1280*/  WARPGROUP.ARRIVE ;  /* 0x00000000000079c5 */ /* 0x000fe20000000000 */
[----:B------:R-:W-:Y:S01]  /*1290*/  UMOV UR9, 0x40000040 ;  /* 0x4000004000097882 */ /* 0x000fe20000000000 */
[----:B------:R-:W-:Y:S01]  /*12a0*/  UMOV UR11, 0x40000040 ;  /* 0x40000040000b7882 */ /* 0x000fe20000000000 */
[----:B------:R-:W-:-:S04]  /*12b0*/  USHF.R.U32.HI UR4, URZ, 0x4, UR4 ;  /* 0x000000043f047899 */ /* 0x000fc80008011604 */
[----:B------:R-:W-:Y:S02]  /*12c0*/  ULOP3.LUT UR5, UR4, 0x3fff, URZ, 0xc0, !UPT ;  /* 0x00003fff04057892 */ /* 0x000fe4000f8ec03f */
[----:B------:R-:W-:Y:S02]  /*12d0*/  ULOP3.LUT UR4, UR41, 0x10000, URZ, 0xfc, !UPT ;  /* 0x0001000029047892 */ /* 0x000fe4000f8efc3f */
[----:B------:R-:W-:Y:S02]  /*12e0*/  ULOP3.LUT UR5, UR5, 0x10000, URZ, 0xfc, !UPT ;  /* 0x0001000005057892 */ /* 0x000fe4000f8efc3f */
[----:B------:R-:W-:Y:S02]  /*12f0*/  ULEA UR6, UR39, UR4, 0xa ;  /* 0x0000000427067291 */ /* 0x000fe4000f8e503f */
[----:B------:R-:W-:-:S05]  /*1300*/  ULEA UR7, UR39, UR5, 0xb ;  /* 0x0000000527077291 */ /* 0x000fca000f8e583f */
[----:B------:R-:W-:Y:S02]  /*1310*/  UMOV UR8, UR6 ;  /* 0x0000000600087c82 */ /* 0x000fe40008000000 */
[----:B------:R-:W-:Y:S02]  /*1320*/  UMOV UR10, UR7 ;  /* 0x00000007000a7c82 */ /* 0x000fe40008000000 */
[----:B------:R-:W-:Y:S01]  /*1330*/  HGMMA.64x256x16.F32.BF16 R24, gdesc[UR8], RZ, !UPT, gsb0 ;  /* 0x03e00000081879f0 */ /* 0x000fe2000c0018ff */
[----:B------:R-:W-:Y:S02]  /*1340*/  UIADD3 UR8, UR6, 0x2, URZ ;  /* 0x0000000206087890 */ /* 0x000fe4000fffe03f */
[----:B------:R-:W-:Y:S01]  /*1350*/  UIADD3 UR10, UR7, 0x2, URZ ;  /* 0x00000002070a7890 */ /* 0x000fe2000fffe03f */
[----:B------:R-:W-:Y:S01]  /*1360*/  UMOV UR9, 0x40000040 ;  /* 0x4000004000097882 */ /* 0x000fe20000000000 */
[----:B------:R-:W-:Y:S01]  /*1370*/  UMOV UR11, 0x40000040 ;  /* 0x40000040000b7882 */ /* 0x000fe20000000000 */
[----:B------:R-:W-:-:S02]  /*1380*/  WARPGROUP.DEPBAR.LE gsb0, 0x0 ;  /* 0x00008000000079c5 */ /* 0x000fc40000010000 */
[----:B------:R-:W-:-:S15]  /*1390*/  WARPGROUP.ARRIVE ;  /* 0x00000000000079c5 */ /* 0x000fde0000000000 */
[----:B------:R-:W-:-:S05]  /*13a0*/  NOP ;  /* 0x0000000000007918 */ /* 0x000fca0000000000 */
[----:B------:R-:W-:Y:S01]  /*13b0*/  HGMMA.64x256x16.F32.BF16 R24, gdesc[UR8], R24, gsb0 ;  /* 0x03e00000081879f0 */ /* 0x000fe20008001818 */
[----:B------:R-:W-:Y:S02]  /*13c0*/  UIADD3 UR8, UR6, 0x4, URZ ;  /* 0x0000000406087890 */ /* 0x000fe4000fffe03f */
[----:B------:R-:W-:Y:S01]  /*13d0*/  UIADD3 UR10, UR7, 0x4, URZ ;  /* 0x00000004070a7890 */ /* 0x000fe2000fffe03f */
[----:B------:R-:W-:Y:S01]  /*13e0*/  UMOV UR9, 0x40000040 ;  /* 0x4000004000097882 */ /* 0x000fe20000000000 */
[----:B------:R-:W-:Y:S01]  /*13f0*/  UMOV UR11, 0x40000040 ;  /* 0x40000040000b7882 */ /* 0x000fe20000000000 */
[----:B------:R-:W-:Y:S02]  /*1400*/  WARPGROUP.DEPBAR.LE gsb0, 0x0 ;  /* 0x00008000000079c5 */ /* 0x000fe40000010000 */
        /* <DEDUP_REMOVED lines=10> */
[----:B------:R-:W-:Y:S03]  /*14b0*/  HGMMA.64x256x16.F32.BF16 R24, gdesc[UR8], R24, gsb0 ;  /* 0x03e00000081879f0 */ /* 0x000fe60008001818 */
[----:B------:R-:W-:Y:S02]  /*14c0*/  WARPGROUP.DEPBAR.LE gsb0, 0x0 ;  /* 0x00008000000079c5 */ /* 0x000fe40000010000 */
[----:B------:R-:W-:Y:S05]  /*14d0*/  @!P1 BRA `(.L_x_18) ;  /* 0x0000000400249947 */ /* 0x000fea0003800000 */
[----:B------:R-:W-:-:S04]  /*14e0*/  UIADD3 UR6, UR39, 0x1, URZ ;  /* 0x0000000127067890 */ /* 0x000fc8000fffe03f */
[----:B------:R-:W-:-:S04]  /*14f0*/  UISETP.NE.AND UP0, UPT, UR6, 0x4, UPT ;  /* 0x000000040600788c */ /* 0x000fc8000bf05270 */
[----:B------:R-:W-:Y:S02]  /*1500*/  USEL UR7, URZ, 0x1, UP0 ;  /* 0x000000013f077887 */ /* 0x000fe40008000000 */
[----:B------:R-:W-:Y:S02]  /*1510*/  USEL UR6, UR6, URZ, UP0 ;  /* 0x0000003f06067287 */ /* 0x000fe40008000000 */
[----:B------:R-:W-:-:S06]  /*1520*/  ULOP3.LUT UR7, UR38, UR7, URZ, 0x3c, !UPT ;  /* 0x0000000726077292 */ /* 0x000fcc000f8e3c3f */
[----:B01----:R-:W-:Y:S01]  /*1530*/  IMAD.U32 R5, RZ, RZ, UR7 ;  /* 0x00000007ff057e24 */ /* 0x003fe2000f8e00ff */
[----:B------:R-:W-:-:S06]  /*1540*/  UMOV UR7, UR39 ;  /* 0x0000002700077c82 */ /* 0x000fcc0008000000 */
.L_x_25:
[----:B01----:R-:W-:Y:S05]  /*1550*/  @!P0 BRA `(.L_x_19) ;  /* 0x0000000000048947 */ /* 0x003fea0003800000 */
[----:B------:R-:W-:Y:S01]  /*1560*/  BPT.TRAP 0x1 ;  /* 0x000000040000795c */ /* 0x000fe20000300000 */
.L_x_19:
[----:B------:R-:W0:Y:S01]  /*1570*/  S2UR UR9, SR_CgaCtaId ;  /* 0x00000000000979c3 */ /* 0x000e220000008800 */
[----:B------:R-:W-:Y:S01]  /*1580*/  UMOV UR8, 0x400 ;  /* 0x0000040000087882 */ /* 0x000fe20000000000 */
[----:B------:R-:W-:Y:S01]  /*1590*/  SHF.L.U32 R3, R5, 0x1f, RZ ;  /* 0x0000001f05037819 */ /* 0x000fe200000006ff */
[----:B0-----:R-:W-:-:S04]  /*15a0*/  ULEA UR14, UR9, UR8, 0x18 ;  /* 0x00000008090e7291 */ /* 0x001fc8000f8ec03f */
[----:B------:R-:W-:-:S09]  /*15b0*/  ULEA UR8, UR6, UR14, 0x3 ;  /* 0x0000000e06087291 */ /* 0x000fd2000f8e183f */
[----:B------:R0:W1:Y:S01]  /*15c0*/  SYNCS.PHASECHK.TRANS64.TRYWAIT P1, [UR8], R3 ;  /* 0x00000003ff0075a7 */ /* 0x0000620008020148 */
[----:B------:R-:W-:Y:S05]  /*15d0*/  @!P0 BRA `(.L_x_20) ;  /* 0x0000000000048947 */ /* 0x000fea0003800000 */
[----:B------:R-:W-:Y:S01]  /*15e0*/  BPT.TRAP 0x1 ;  /* 0x000000040000795c */ /* 0x000fe20000300000 */
.L_x_20:
[----:B-1----:R-:W-:Y:S05]  /*15f0*/  @P1 BRA `(.L_x_21) ;  /* 0x0000000000081947 */ /* 0x002fea0003800000 */
[----:B------:R-:W1:Y:S02]  /*1600*/  SYNCS.PHASECHK.TRANS64.TRYWAIT P1, [UR8], R3 ;  /* 0x00000003ff0075a7 */ /* 0x000e640008020148 */
[----:B-1----:R-:W-:Y:S05]  /*1610*/  @!P1 BRA `(.L_x_22) ;  /* 0x0000009c00f89947 */ /* 0x002fea0003800000 */
.L_x_21:
[----:B------:R-:W-:Y:S01]  /*1620*/  ULEA UR12, UR6, UR4, 0xa ;  /* 0x00000004060c7291 */ /* 0x000fe2000f8e503f */
[----:B------:R-:W-:Y:S01]  /*1630*/  WARPGROUP.ARRIVE ;  /* 0x00000000000079c5 */ /* 0x000fe20000000000 */
[----:B------:R-:W-:Y:S01]  /*1640*/  ULEA UR13, UR6, UR5, 0xb ;  /* 0x00000005060d7291 */ /* 0x000fe2000f8e583f */
[----:B------:R-:W-:Y:S01]  /*1650*/  UMOV UR9, 0x40000040 ;  /* 0x4000004000097882 */ /* 0x000fe20000000000 */
[----:B------:R-:W-:-:S03]  /*1660*/  UMOV UR11, 0x40000040 ;  /* 0x40000040000b7882 */ /* 0x000fc60000000000 */
[----:B------:R-:W-:Y:S02]  /*1670*/  UMOV UR8, UR12 ;  /* 0x0000000c00087c82 */ /* 0x000fe40008000000 */
[----:B------:R-:W-:Y:S02]  /*1680*/  UMOV UR10, UR13 ;  /* 0x0000000d000a7c82 */ /* 0x000fe40008000000 */
[----:B------:R-:W-:Y:S01]  /*1690*/  HGMMA.64x256x16.F32.BF16 R24, gdesc[UR8], R24, gsb0 ;  /* 0x03e00000081879f0 */ /* 0x000fe20008001818 */
        /* <DEDUP_REMOVED lines=26> */
[----:B------:R-:W-:Y:S01]  /*1840*/  BPT.TRAP 0x1 ;  /* 0x000000040000795c */ /* 0x000fe20000300000 */
.L_x_23:
[----:B------:R-:W-:Y:S01]  /*1850*/  ULEA UR8, UR7, UR14, 0x3 ;  /* 0x0000000e07087291 */ /* 0x000fe2000f8e183f */
[----:B------:R-:W-:-:S03]  /*1860*/  ISETP.GT.U32.AND P1, PT, R19, 0x1, PT ;  /* 0x000000011300780c */ /* 0x000fc60003f24070 */
[----:B------:R-:W-:-:S04]  /*1870*/  UIADD3 UR8, UR8, 0x20, URZ ;  /* 0x0000002008087890 */ /* 0x000fc8000fffe03f */
[----:B------:R-:W-:-:S09]  /*1880*/  UPRMT UR8, URZ, 0x654, UR8 ;  /* 0x000006543f087896 */ /* 0x000fd20008000008 */
[----:B------:R-:W-:Y:S01]  /*1890*/  SYNCS.ARRIVE.TRANS64.RED.A1T0 RZ, [UR8], RZ ;  /* 0x000000ffffff79a7 */ /* 0x000fe20008100408 */
[----:B------:R-:W-:Y:S05]  /*18a0*/  @P1 BRA `(.L_x_24) ;  /* 0x0000000000041947 */ /* 0x000fea0003800000 */
[----:B------:R-:W-:Y:S01]  /*18b0*/  BPT.TRAP 0x1 ;  /* 0x000000040000795c */ /* 0x000fe20000300000 */
.L_x_24:
[----:B------:R-:W-:Y:S01]  /*18c0*/  UIADD3 UR6, UR6, 0x1, URZ ;  /* 0x0000000106067890 */ /* 0x000fe2000fffe03f */
[C---:B------:R-:W-:Y:S01]  /*18d0*/  ISETP.GT.AND P1, PT, R0.reuse, 0x1, PT ;  /* 0x000000010000780c */ /* 0x040fe20003f24270 */
[----:B------:R-:W-:Y:S01]  /*18e0*/  UIADD3 UR7, UR7, 0x1, URZ ;  /* 0x0000000107077890 */ /* 0x000fe2000fffe03f */
[----:B------:R-:W-:Y:S01]  /*18f0*/  VIADD R0, R0, 0xffffffff ;  /* 0xffffffff00007836 */ /* 0x000fe20000000000 */
[----:B------:R-:W-:Y:S02]  /*1900*/  UISETP.NE.AND UP0, UPT, UR6, 0x4, UPT ;  /* 0x000000040600788c */ /* 0x000fe4000bf05270 */
[----:B------:R-:W-:Y:S02]  /*1910*/  UISETP.NE.AND UP1, UPT, UR7, 0x4, UPT ;  /* 0x000000040700788c */ /* 0x000fe4000bf25270 */
[----:B------:R-:W-:Y:S02]  /*1920*/  USEL UR8, URZ, 0x1, UP0 ;  /* 0x000000013f087887 */ /* 0x000fe40008000000 */
[----:B------:R-:W-:-:S02]  /*1930*/  USEL UR6, UR6, URZ, UP0 ;  /* 0x0000003f06067287 */ /* 0x000fc40008000000 */
[----:B------:R-:W-:Y:S02]  /*1940*/  USEL UR7, UR7, URZ, UP1 ;  /* 0x0000003f07077287 */ /* 0x000fe40008800000 */
[----:B------:R-:W-:Y:S01]  /*1950*/  LOP3.LUT R5, R5, UR8, RZ, 0x3c, !PT ;  /* 0x0000000805057c12 */ /* 0x000fe2000f8e3cff */
[----:B------:R-:W-:Y:S09]  /*1960*/  @P1 BRA `(.L_x_25) ;  /* 0xfffffff800f81947 */ /* 0x000ff2000383ffff */
.L_x_18:
[----:B------:R-:W2:Y:S02]  /*1970*/  LDC R0, c[0x0][0x28c] ;  /* 0x0000a300ff007b82 */ /* 0x000ea40000000800 */
[----:B--2---:R-:W-:-:S13]  /*1980*/  ISETP.GE.AND P1, PT, R0, 0x1, PT ;  /* 0x000000010000780c */ /* 0x004fda0003f26270 */
[----:B------:R-:W-:Y:S05]  /*1990*/  @!P1 BRA `(.L_x_26) ;  /* 0x0000000000409947 */ /* 0x000fea0003800000 */
[----:B------:R-:W-:Y:S05]  /*19a0*/  @!P0 BRA `(.L_x_27) ;  /* 0x0000000000048947 */ /* 0x000fea0003800000 */
[----:B------:R-:W-:Y:S01]  /*19b0*/  BPT.TRAP 0x1 ;  /* 0x000000040000795c */ /* 0x000fe20000300000 */
.L_x_27:
[----:B------:R-:W2:Y:S01]  /*19c0*/  S2UR UR6, SR_CgaCtaId ;  /* 0x00000000000679c3 */ /* 0x000ea20000008800 */
[----:B------:R-:W-:Y:S01]  /*19d0*/  UISETP.LT.AND UP0, UPT, UR40, 0x1, UPT ;  /* 0x000000012800788c */ /* 0x000fe2000bf01270 */
[----:B------:R-:W-:Y:S01]  /*19e0*/  ISETP.GT.U32.AND P0, PT, R19, 0x1, PT ;  /* 0x000000011300780c */ /* 0x000fe20003f04070 */
[----:B------:R-:W-:Y:S02]  /*19f0*/  UMOV UR5, 0x400 ;  /* 0x0000040000057882 */ /* 0x000fe40000000000 */
[----:B------:R-:W-:-:S04]  /*1a00*/  USEL UR4, UR40, 0x1, UP0 ;  /* 0x0000000128047887 */ /* 0x000fc80008000000 */
[----:B------:R-:W-:-:S04]  /*1a10*/  UIADD3 UR4, UR39, UR40, -UR4 ;  /* 0x0000002827047290 */ /* 0x000fc8000fffe804 */
[----:B------:R-:W-:-:S04]  /*1a20*/  USHF.L.U32 UR4, UR4, 0x3, URZ ;  /* 0x0000000304047899 */ /* 0x000fc8000800063f */
[----:B------:R-:W-:Y:S02]  /*1a30*/  ULOP3.LUT UR4, UR4, 0x18, URZ, 0xc0, !UPT ;  /* 0x0000001804047892 */ /* 0x000fe4000f8ec03f */
[----:B--2---:R-:W-:-:S04]  /*1a40*/  ULEA UR5, UR6, UR5, 0x18 ;  /* 0x0000000506057291 */ /* 0x004fc8000f8ec03f */
[----:B------:R-:W-:-:S04]  /*1a50*/  UIADD3 UR4, UR5, 0x20, UR4 ;  /* 0x0000002005047890 */ /* 0x000fc8000fffe004 */
[----:B------:R-:W-:-:S09]  /*1a60*/  UPRMT UR4, URZ, 0x654, UR4 ;  /* 0x000006543f047896 */ /* 0x000fd20008000004 */
[----:B------:R-:W-:Y:S01]  /*1a70*/  SYNCS.ARRIVE.TRANS64.RED.A1T0 RZ, [UR4], RZ ;  /* 0x000000ffffff79a7 */ /* 0x000fe20008100404 */
[----:B------:R-:W-:Y:S05]  /*1a80*/  @P0 BRA `(.L_x_26) ;  /* 0x0000000000040947 */ /* 0x000fea0003800000 */
[----:B------:R-:W-:Y:S01]  /*1a90*/  BPT.TRAP 0x1 ;  /* 0x000000040000795c */ /* 0x000fe20000300000 */
.L_x_26:
[----:B------:R-:W2:Y:S01]  /*1aa0*/  LDC R7, c[0x0][0x288] ;  /* 0x0000a200ff077b82 */ /* 0x000ea20000000800 */
[----:B01----:R-:W-:Y:S01]  /*1ab0*/  SHF.R.U32.HI R3, RZ, 0x2, R18 ;  /* 0x00000002ff037819 */ /* 0x003fe20000011612 */
[----:B------:R-:W-:Y:S01]  /*1ac0*/  UIADD3 UR39, UR40, UR39, URZ ;  /* 0x0000002728277290 */ /* 0x000fe2000fffe03f */
[C---:B------:R-:W-:Y:S01]  /*1ad0*/  LOP3.LUT R4, R18.reuse, 0x60, RZ, 0xc0, !PT ;  /* 0x0000006012047812 */ /* 0x040fe200078ec0ff */
[----:B------:R-:W-:Y:S01]  /*1ae0*/  ULDC UR8, c[0x0][0x284] ;  /* 0x0000a10000087ab9 */ /* 0x000fe20000000800 */
[----:B------:R-:W-:Y:S01]  /*1af0*/  LOP3.LUT R3, R3, 0x7, RZ, 0xc0, !PT ;  /* 0x0000000703037812 */ /* 0x000fe200078ec0ff */
[----:B------:R-:W-:Y:S01]  /*1b00*/  USHF.R.U32.HI UR4, URZ, 0x2, UR39 ;  /* 0x000000023f047899 */ /* 0x000fe20008011627 */
[----:B------:R-:W-:Y:S01]  /*1b10*/  SHF.R.U32.HI R10, RZ, 0x1, R4 ;  /* 0x00000001ff0a7819 */ /* 0x000fe20000011604 */
[----:B------:R-:W-:Y:S01]  /*1b20*/  IMAD.SHL.U32 R4, R18, 0x2, RZ ;  /* 0x0000000212047824 */ /* 0x000fe200078e00ff */
[----:B------:R-:W-:Y:S01]  /*1b30*/  LOP3.LUT R0, R22, 0x1, RZ, 0xc0, !PT ;  /* 0x0000000116007812 */ /* 0x000fe200078ec0ff */
[----:B------:R-:W-:Y:S01]  /*1b40*/  ULOP3.LUT UR4, UR4, 0x1, URZ, 0xc0, !UPT ;  /* 0x0000000104047892 */ /* 0x000fe2000f8ec03f */
[----:B------:R-:W-:Y:S01]  /*1b50*/  IADD3 R5, RZ, -R10, -R3 ;  /* 0x8000000aff057210 */ /* 0x000fe20007ffe803 */
[----:B------:R-:W-:Y:S01]  /*1b60*/  UISETP.GT.U32.AND UP1, UPT, UR39, 0x3, UPT ;  /* 0x000000032700788c */ /* 0x000fe2000bf24070 */
[----:B------:R-:W-:Y:S01]  /*1b70*/  LOP3.LUT R9, R4, 0x6, RZ, 0xc0, !PT ;  /* 0x0000000604097812 */ /* 0x000fe200078ec0ff */
[C---:B------:R-:W-:Y:S01]  /*1b80*/  IMAD.SHL.U32 R6, R0.reuse, 0x40, RZ ;  /* 0x0000004000067824 */ /* 0x040fe200078e00ff */
[----:B------:R-:W-:Y:S01]  /*1b90*/  UISETP.NE.U32.AND UP0, UPT, UR4, 0x1, UPT ;  /* 0x000000010400788c */ /* 0x000fe2000bf05070 */
[----:B------:R-:W-:Y:S01]  /*1ba0*/  IMAD R11, R0, -0x40, R5 ;  /* 0xffffffc0000b7824 */ /* 0x000fe200078e0205 */
[----:B------:R-:W-:Y:S01]  /*1bb0*/  LOP3.LUT R0, R18, 0x3, RZ, 0xc0, !PT ;  /* 0x0000000312007812 */ /* 0x000fe200078ec0ff */
[----:B------:R-:W-:Y:S01]  /*1bc0*/  ULDC.64 UR6, c[0x0][0x5d0] ;  /* 0x0001740000067ab9 */ /* 0x000fe20000000a00 */
[----:B------:R-:W-:Y:S01]  /*1bd0*/  PRMT R8, R9, 0x6540, R152 ;  /* 0x0000654009087816 */ /* 0x000fe20000000098 */
[----:B------:R-:W-:Y:S01]  /*1be0*/  IMAD.SHL.U32 R152, R152, 0x100, RZ ;  /* 0x0000010098987824 */ /* 0x000fe200078e00ff */
[----:B------:R-:W-:Y:S01]  /*1bf0*/  SHF.R.S32.HI R21, RZ, 0x1f, R23 ;  /* 0x0000001fff157819 */ /* 0x000fe20000011417 */
[----:B------:R-:W-:Y:S01]  /*1c00*/  UISETP.LT.U32.AND UP1, UPT, UR40, 0x4, UP1 ;  /* 0x000000042800788c */ /* 0x000fe20008f21070 */
[----:B------:R-:W-:Y:S01]  /*1c10*/  SHF.R.S32.HI R9, RZ, 0x1f, R8 ;  /* 0x0000001fff097819 */ /* 0x000fe20000011408 */
[----:B--2---:R-:W-:Y:S01]  /*1c20*/  IMAD R13, R0, -0x2, R7 ;  /* 0xfffffffe000d7824 */ /* 0x004fe200078e0207 */
[----:B------:R-:W-:Y:S01]  /*1c30*/  ISETP.GE.AND P0, PT, R152, R7, PT ;  /* 0x000000079800720c */ /* 0x000fe20003f06270 */
[----:B------:R-:W-:Y:S01]  /*1c40*/  IMAD.SHL.U32 R0, R153, 0x80, RZ ;  /* 0x0000008099007824 */ /* 0x000fe200078e00ff */
[----:B------:R-:W-:Y:S01]  /*1c50*/  UISETP.GT.U32.AND UP0, UPT, UR40, 0x3, !UP0 ;  /* 0x000000032800788c */ /* 0x000fe2000c704070 */
[----:B------:R-:W-:Y:S01]  /*1c60*/  IMAD R4, R21, UR6, RZ ;  /* 0x0000000615047c24 */ /* 0x000fe2000f8e02ff */
[----:B------:R-:W-:Y:S01]  /*1c70*/  LOP3.LUT R3, R6, 0x40, R3, 0xe2, !PT ;  /* 0x0000004006037812 */ /* 0x000fe200078ee203 */
[----:B------:R-:W-:Y:S01]  /*1c80*/  USEL UR5, URZ, 0x1, !UP1 ;  /* 0x000000013f057887 */ /* 0x000fe2000c800000 */
[C---:B------:R-:W-:Y:S01]  /*1c90*/  ISETP.GE.OR P0, PT, R0.reuse, UR8, P0 ;  /* 0x0000000800007c0c */ /* 0x040fe20008706670 */
[----:B------:R-:W-:Y:S01]  /*1ca0*/  USEL UR4, URZ, 0x1, !UP0 ;  /* 0x000000013f047887 */ /* 0x000fe2000c000000 */
[----:B------:R-:W-:Y:S01]  /*1cb0*/  IMAD.WIDE R6, R153, 0x80, RZ ;  /* 0x0000008099067825 */ /* 0x000fe200078e02ff */
[----:B------:R-:W-:Y:S01]  /*1cc0*/  ULOP3.LUT UR39, UR39, 0x3, URZ, 0xc0, !UPT ;  /* 0x0000000327277892 */ /* 0x000fe2000f8ec03f */
[----:B------:R-:W-:Y:S01]  /*1cd0*/  IADD3 R0, -R0, UR8, R11 ;  /* 0x0000000800007c10 */ /* 0x000fe2000fffe10b */
[----:B------:R-:W-:Y:S01]  /*1ce0*/  ULOP3.LUT UR38, UR4, UR38, UR5, 0x96, !UPT ;  /* 0x0000002604267292 */ /* 0x000fe2000f8e9605 */
[C---:B------:R-:W-:Y:S01]  /*1cf0*/  IMAD R15, R23.reuse, UR7, R4 ;  /* 0x00000007170f7c24 */ /* 0x040fe2000f8e0204 */
[----:B------:R-:W-:Y:S01]  /*1d00*/  LOP3.LUT R167, R6, R3, R10, 0xfe, !PT ;  /* 0x0000000306a77212 */ /* 0x000fe200078efe0a */
[----:B------:R-:W-:-:S04]  /*1d10*/  IMAD.WIDE.U32 R4, R23, UR6, R8 ;  /* 0x0000000617047c25 */ /* 0x000fc8000f8e0008 */
[----:B------:R-:W-:Y:S02]  /*1d20*/  IMAD.IADD R5, R5, 0x1, R15 ;  /* 0x0000000105057824 */ /* 0x000fe400078e020f */
[----:B------:R-:W-:Y:S02]  /*1d30*/  IMAD.IADD R3, R13, 0x1, -R152 ;  /* 0x000000010d037824 */ /* 0x000fe400078e0a98 */
[----:B------:R-:W-:Y:S01]  /*1d40*/  IMAD.MOV.U32 R153, RZ, RZ, -0x1 ;  /* 0xffffffffff997424 */ /* 0x000fe200078e00ff */
[----:B------:R-:W-:Y:S06]  /*1d50*/  @P0 BRA `(.L_x_28) ;  /* 0x0000007800dc0947 */ /* 0x000fec0003800000 */
[----:B------:R-:W0:Y:S01]  /*1d60*/  LDC.64 R10, c[0x0][0x5c8] ;  /* 0x00017200ff0a7b82 */ /* 0x000e220000000a00 */
[----:B-----5:R-:W-:Y:S01]  /*1d70*/  FSETP.NEU.AND P0, PT, R155, RZ, PT ;  /* 0x000000ff9b00720b */ /* 0x020fe20003f0d000 */
[----:B------:R-:W-:Y:S01]  /*1d80*/  BSSY B0, `(.L_x_28) ;  /* 0x00007b4000007945 */ /* 0x000fe20003800000 */
[----:B------:R-:W-:-:S04]  /*1d90*/  ISETP.GT.AND P2, PT, R3, RZ, PT ;  /* 0x000000ff0300720c */ /* 0x000fc80003f44270 */
[----:B------:R-:W-:Y:S01]  /*1da0*/  ISETP.GT.AND P1, PT, R0, RZ, P2 ;  /* 0x000000ff0000720c */ /* 0x000fe20001724270 */
[-C--:B0-----:R-:W-:Y:S02]  /*1db0*/  IMAD R12, R7, R10.reuse, RZ ;  /* 0x0000000a070c7224 */ /* 0x081fe400078e02ff */
[----:B------:R-:W-:-:S04]  /*1dc0*/  IMAD.WIDE.U32 R160, R167, R10, R4 ;  /* 0x0000000aa7a07225 */ /* 0x000fc800078e0004 */
[----:B------:R-:W-:-:S04]  /*1dd0*/  IMAD R5, R167, R11, R12 ;  /* 0x0000000ba7057224 */ /* 0x000fc800078e020c */
[----:B------:R-:W-:Y:S01]  /*1de0*/  IMAD.IADD R169, R161, 0x1, R5 ;  /* 0x00000001a1a97824 */ /* 0x000fe200078e0205 */
[----:B------:R-:W-:Y:S06]  /*1df0*/  @!P0 BRA `(.L_x_29) ;  /* 0x0000005400988947 */ /* 0x000fec0003800000 */
[----:B------:R-:W0:Y:S01]  /*1e00*/  LDC.64 R14, c[0x0][0x5b8] ;  /* 0x00016e00ff0e7b82 */ /* 0x000e220000000a00 */
[----:B------:R-:W-:-:S07]  /*1e10*/  ULDC.64 UR4, c[0x0][0x5c0] ;  /* 0x0001700000047ab9 */ /* 0x000fce0000000a00 */
[----:B------:R-:W1:Y:S08]  /*1e20*/  LDC.64 R164, c[0x0][0x5b0] ;  /* 0x00016c00ffa47b82 */ /* 0x000e700000000a00 */
[----:B------:R-:W2:Y:S01]  /*1e30*/  LDC.64 R12, c[0x0][0x5a8] ;  /* 0x00016a00ff0c7b82 */ /* 0x000ea20000000a00 */
[-C--:B0-----:R-:W-:Y:S02]  /*1e40*/  IMAD R4, R21, R14.reuse, RZ ;  /* 0x0000000e15047224 */ /* 0x081fe400078e02ff */
[----:B------:R-:W-:-:S04]  /*1e50*/  IMAD.WIDE.U32 R162, R23, R14, R8 ;  /* 0x0000000e17a27225 */ /* 0x000fc800078e0008 */
[----:B------:R-:W-:Y:S02]  /*1e60*/  IMAD R159, R23, R15, R4 ;  /* 0x0000000f179f7224 */ /* 0x000fe400078e0204 */
[-C--:B-1----:R-:W-:Y:S02]  /*1e70*/  IMAD R6, R7, R164.reuse, RZ ;  /* 0x000000a407067224 */ /* 0x082fe400078e02ff */
[----:B------:R-:W-:Y:S02]  /*1e80*/  IMAD.IADD R21, R163, 0x1, R159 ;  /* 0x00000001a3157824 */ /* 0x000fe400078e029f */
[----:B------:R-:W-:Y:S02]  /*1e90*/  IMAD.MOV.U32 R20, RZ, RZ, R162 ;  /* 0x000000ffff147224 */ /* 0x000fe400078e00a2 */
[C---:B------:R-:W-:Y:S02]  /*1ea0*/  IMAD R161, R167.reuse, R165, R6 ;  /* 0x000000a5a7a17224 */ /* 0x040fe400078e0206 */
[----:B------:R-:W-:-:S04]  /*1eb0*/  IMAD.WIDE.U32 R4, R167, R164, R20 ;  /* 0x000000a4a7047225 */ /* 0x000fc800078e0014 */
[----:B------:R-:W-:Y:S01]  /*1ec0*/  IMAD.IADD R5, R5, 0x1, R161 ;  /* 0x0000000105057824 */ /* 0x000fe200078e02a1 */
[----:B--2---:R-:W-:-:S04]  /*1ed0*/  LEA R6, P0, R4, R12, 0x1 ;  /* 0x0000000c04067211 */ /* 0x004fc800078008ff */
[----:B------:R-:W-:-:S05]  /*1ee0*/  LEA.HI.X R7, R4, R13, R5, 0x1, P0 ;  /* 0x0000000d04077211 */ /* 0x000fca00000f0c05 */
[----:B------:R0:W2:Y:S01]  /*1ef0*/  @P1 LDG.E.LTC128B.U16 R15, desc[UR36][R6.64] ;  /* 0x00000024060f1981 */ /* 0x0000a2000c1e1520 */
[----:B------:R-:W-:Y:S01]  /*1f00*/  IMAD.WIDE.U32 R156, R167, R164, R8 ;  /* 0x000000a4a79c7225 */ /* 0x000fe200078e0008 */
[----:B------:R-:W-:Y:S03]  /*1f10*/  BSSY B1, `(.L_x_30) ;  /* 0x0000013000017945 */ /* 0x000fe60003800000 */
[----:B------:R-:W-:Y:S02]  /*1f20*/  IMAD.IADD R157, R161, 0x1, R157 ;  /* 0x00000001a19d7824 */ /* 0x000fe400078e029d */
[----:B------:R-:W-:-:S04]  /*1f30*/  IMAD.WIDE.U32 R156, R23, R14, R156 ;  /* 0x0000000e179c7225 */ /* 0x000fc800078e009c */
[----:B0-----:R-:W-:Y:S01]  /*1f40*/  IMAD.IADD R7, R159, 0x1, R157 ;  /* 0x000000019f077824 */ /* 0x001fe200078e029d */
[----:B------:R-:W-:Y:S02]  /*1f50*/  LEA R6, P4, R156, R12, 0x1 ;  /* 0x0000000c9c067211 */ /* 0x000fe400078808ff */
[----:B------:R-:W-:Y:S02]  /*1f60*/  SHF.L.U64.HI R157, R164, 0x3, R165 ;  /* 0x00000003a49d7819 */ /* 0x000fe400000102a5 */
[----:B------:R-:W-:Y:S01]  /*1f70*/  LEA.HI.X R7, R156, R13, R7, 0x1, P4 ;  /* 0x0000000d9c077211 */ /* 0x000fe200020f0c07 */
[----:B------:R-:W-:Y:S02]  /*1f80*/  IMAD.SHL.U32 R156, R164, 0x8, RZ ;  /* 0x00000008a49c7824 */ /* 0x000fe400078e00ff */
[----:B--2---:R-:W-:-:S04]  /*1f90*/  IMAD.U32 R4, R15, 0x10000, RZ ;  /* 0x000100000f047824 */ /* 0x004fc800078e00ff */
[----:B------:R-:W-:Y:S01]  /*1fa0*/  FMUL R5, R4, R155 ;  /* 0x0000009b04057220 */ /* 0x000fe20000400000 */
[----:B------:R-:W-:-:S03]  /*1fb0*/  LEA R4, P0, R160, UR4, 0x1 ;  /* 0x00000004a0047c11 */ /* 0x000fc6000f8008ff */
[----:B------:R-:W-:Y:S01]  /*1fc0*/  FFMA R24, R24, R154, R5 ;  /* 0x0000009a18187223 */ /* 0x000fe20000000005 */
[----:B------:R-:W-:Y:S02]  /*1fd0*/  LEA.HI.X R5, R160, UR5, R169, 0x1, P0 ;  /* 0x00000005a0057c11 */ /* 0x000fe400080f0ca9 */
[----:B------:R-:W-:Y:S02]  /*1fe0*/  ISETP.GT.AND P0, PT, R3, 0x1, PT ;  /* 0x000000010300780c */ /* 0x000fe40003f04270 */
[----:B------:R-:W-:Y:S02]  /*1ff0*/  F2FP.BF16.F32.PACK_AB R24, RZ, R24 ;  /* 0x00000018ff18723e */ /* 0x000fe400000010ff */
[----:B------:R-:W-:-:S03]  /*2000*/  ISETP.GT.AND P3, PT, R0, RZ, P0 ;  /* 0x000000ff0000720c */ /* 0x000fc60000764270 */
[----:B------:R0:W-:Y:S10]  /*2010*/  @P1 STG.E.U16 desc[UR36][R4.64], R24 ;  /* 0x0000001804001986 */ /* 0x0001f4000c101524 */
[----:B------:R-:W-:Y:S05]  /*2020*/  @!P3 BRA `(.L_x_31) ;  /* 0x000000000004b947 */ /* 0x000fea0003800000 */
[----:B------:R1:W5:Y:S02]  /*2030*/  LDG.E.LTC128B.U16 R15, desc[UR36][R6.64+0x2] ;  /* 0x00000224060f7981 */ /* 0x000364000c1e1520 */
.L_x_31:
[----:B------:R-:W-:Y:S05]  /*2040*/  BSYNC B1 ;  /* 0x0000000000017941 */ /* 0x000fea0003800000 */
.L_x_30:
[----:B-----5:R-:W-:Y:S01]  /*2050*/  IMAD.U32 R20, R15, 0x10000, RZ ;  /* 0x000100000f147824 */ /* 0x020fe200078e00ff */
[----:B------:R-:W-:Y:S01]  /*2060*/  ISETP.GT.AND P2, PT, R0, 0x8, P2 ;  /* 0x000000080000780c */ /* 0x000fe20001744270 */
[----:B------:R-:W-:Y:S01]  /*2070*/  IMAD.WIDE.U32 R156, R167, R164, R156 ;  /* 0x000000a4a79c7225 */ /* 0x000fe200078e009c */
[----:B------:R-:W-:-:S03]  /*2080*/  PRMT R152, R15, 0x7610, R152 ;  /* 0x000076100f987816 */ /* 0x000fc60000000098 */
[----:B------:R-:W-:Y:S01]  /*2090*/  FMUL R20, R20, R155 ;  /* 0x0000009b14147220 */ /* 0x000fe20000400000 */
[----:B------:R-:W-:Y:S01]  /*20a0*/  IMAD.IADD R161, R161, 0x1, R157 ;  /* 0x00000001a1a17824 */ /* 0x000fe200078e029d */
[----:B------:R-:W-:Y:S02]  /*20b0*/  IADD3 R162, P1, R162, R156, RZ ;  /* 0x0000009ca2a27210 */ /* 0x000fe40007f3e0ff */
[----:B------:R-:W-:-:S03]  /*20c0*/  FFMA R25, R25, R154, R20 ;  /* 0x0000009a19197223 */ /* 0x000fc60000000014 */
[----:B------:R-:W-:Y:S02]  /*20d0*/  IMAD.X R21, R161, 0x1, R21, P1 ;  /* 0x00000001a1157824 */ /* 0x000fe400008e0615 */
[----:B------:R-:W-:Y:S02]  /*20e0*/  F2FP.BF16.F32.PACK_AB R25, RZ, R25 ;  /* 0x00000019ff19723e */ /* 0x000fe400000010ff */
[C---:B------:R-:W-:Y:S02]  /*20f0*/  LEA R20, P1, R162.reuse, R12, 0x1 ;  /* 0x0000000ca2147211 */ /* 0x040fe400078208ff */
[----:B------:R-:W-:Y:S02]  /*2100*/  PRMT R157, R25, 0x7610, R157 ;  /* 0x00007610199d7816 */ /* 0x000fe4000000009d */
[----:B------:R-:W-:-:S03]  /*2110*/  LEA.HI.X R21, R162, R13, R21, 0x1, P1 ;  /* 0x0000000da2157211 */ /* 0x000fc600008f0c15 */
[----:B------:R2:W-:Y:S04]  /*2120*/  @P3 STG.E.U16 desc[UR36][R4.64+0x2], R157 ;  /* 0x0000029d04003986 */ /* 0x0005e8000c101524 */
[----:B------:R-:W0:Y:S01]  /*2130*/  @P2 LDG.E.LTC128B.U16 R152, desc[UR36][R20.64] ;  /* 0x0000002414982981 */ /* 0x000e22000c1e1520 */
[----:B------:R-:W-:Y:S01]  /*2140*/  IADD3 R8, P1, R8, R156, RZ ;  /* 0x0000009c08087210 */ /* 0x000fe20007f3e0ff */
[----:B------:R-:W-:Y:S01]  /*2150*/  BSSY B1, `(.L_x_32) ;  /* 0x0000011000017945 */ /* 0x000fe20003800000 */
[----:B------:R-:W-:Y:S02]  /*2160*/  SHF.L.U64.HI R11, R10, 0x4, R11 ;  /* 0x000000040a0b7819 */ /* 0x000fe4000001020b */
[----:B------:R-:W-:Y:S01]  /*2170*/  ISETP.GT.AND P0, PT, R0, 0x8, P0 ;  /* 0x000000080000780c */ /* 0x000fe20000704270 */
[----:B------:R-:W-:Y:S01]  /*2180*/  IMAD.X R9, R9, 0x1, R161, P1 ;  /* 0x0000000109097824 */ /* 0x000fe200008e06a1 */
[----:B------:R-:W-:Y:S01]  /*2190*/  LEA R10, P1, R10, R4, 0x4 ;  /* 0x000000040a0a7211 */ /* 0x000fe200078220ff */
[----:B------:R-:W-:-:S04]  /*21a0*/  IMAD.WIDE.U32 R14, R23, R14, R8 ;  /* 0x0000000e170e7225 */ /* 0x000fc800078e0008 */
[----:B------:R-:W-:Y:S01]  /*21b0*/  IMAD.X R11, R11, 0x1, R5, P1 ;  /* 0x000000010b0b7824 */ /* 0x000fe200008e0605 */
[----:B------:R-:W-:Y:S01]  /*21c0*/  LEA R8, P3, R14, R12, 0x1 ;  /* 0x0000000c0e087211 */ /* 0x000fe200078608ff */
[----:B------:R-:W-:-:S05]  /*21d0*/  IMAD.IADD R9, R159, 0x1, R15 ;  /* 0x000000019f097824 */ /* 0x000fca00078e020f */
[----:B------:R-:W-:Y:S01]  /*21e0*/  LEA.HI.X R9, R14, R13, R9, 0x1, P3 ;  /* 0x0000000d0e097211 */ /* 0x000fe200018f0c09 */
[----:B0-----:R-:W-:-:S04]  /*21f0*/  IMAD.U32 R24, R152, 0x10000, RZ ;  /* 0x0001000098187824 */ /* 0x001fc800078e00ff */
[----:B------:R-:W-:-:S04]  /*2200*/  FMUL R25, R24, R155 ;  /* 0x0000009b18197220 */ /* 0x000fc80000400000 */
[----:B------:R-:W-:-:S05]  /*2210*/  FFMA R25, R26, R154, R25 ;  /* 0x0000009a1a197223 */ /* 0x000fca0000000019 */
[----:B------:R-:W-:-:S05]  /*2220*/  F2FP.BF16.F32.PACK_AB R25, RZ, R25 ;  /* 0x00000019ff19723e */ /* 0x000fca00000010ff */
[----:B------:R2:W-:Y:S01]  /*2230*/  @P2 STG.E.U16 desc[UR36][R10.64], R25 ;  /* 0x000000190a002986 */ /* 0x0005e2000c101524 */
[----:B------:R-:W-:Y:S05]  /*2240*/  @!P0 BRA `(.L_x_33) ;  /* 0x0000000000048947 */ /* 0x000fea0003800000 */
[----:B------:R0:W5:Y:S02]  /*2250*/  LDG.E.LTC128B.U16 R152, desc[UR36][R8.64+0x2] ;  /* 0x0000022408987981 */ /* 0x000164000c1e1520 */
.L_x_33:
[----:B------:R-:W-:Y:S05]  /*2260*/  BSYNC B1 ;  /* 0x0000000000017941 */ /* 0x000fea0003800000 */
.L_x_32:
[----:B-----5:R-:W-:Y:S01]  /*2270*/  IMAD.U32 R12, R152, 0x10000, RZ ;  /* 0x00010000980c7824 */ /* 0x020fe200078e00ff */
[----:B------:R-:W-:Y:S01]  /*2280*/  ISETP.GT.AND P1, PT, R3, 0x8, PT ;  /* 0x000000080300780c */ /* 0x000fe20003f24270 */
[----:B------:R-:W-:Y:S02]  /*2290*/  BSSY B1, `(.L_x_34) ;  /* 0x0000008000017945 */ /* 0x000fe40003800000 */
[----:B------:R-:W-:Y:S01]  /*22a0*/  FMUL R12, R12, R155 ;  /* 0x0000009b0c0c7220 */ /* 0x000fe20000400000 */
[----:B------:R-:W-:-:S03]  /*22b0*/  ISETP.GT.AND P2, PT, R0, RZ, P1 ;  /* 0x000000ff0000720c */ /* 0x000fc60000f44270 */
[----:B------:R-:W-:-:S05]  /*22c0*/  FFMA R12, R27, R154, R12 ;  /* 0x0000009a1b0c7223 */ /* 0x000fca000000000c */
[----:B------:R-:W-:-:S05]  /*22d0*/  F2FP.BF16.F32.PACK_AB R12, RZ, R12 ;  /* 0x0000000cff0c723e */ /* 0x000fca00000010ff */
[----:B------:R3:W-:Y:S01]  /*22e0*/  @P0 STG.E.U16 desc[UR36][R10.64+0x2], R12 ;  /* 0x0000020c0a000986 */ /* 0x0007e2000c101524 */
[----:B------:R-:W-:Y:S05]  /*22f0*/  @!P2 BRA `(.L_x_35) ;  /* 0x000000000004a947 */ /* 0x000fea0003800000 */
[----:B------:R4:W5:Y:S02]  /*2300*/  LDG.E.LTC128B.U16 R152, desc[UR36][R6.64+0x10] ;  /* 0x0000102406987981 */ /* 0x000964000c1e1520 */
.L_x_35:
[----:B------:R-:W-:Y:S05]  /*2310*/  BSYNC B1 ;  /* 0x0000000000017941 */ /* 0x000fea0003800000 */
.L_x_34:
[----:B---3-5:R-:W-:Y:S01]  /*2320*/  IMAD.U32 R12, R152, 0x10000, RZ ;  /* 0x00010000980c7824 */ /* 0x028fe200078e00ff */
        /* <DEDUP_REMOVED lines=9> */
.L_x_37:
[----:B------:R-:W-:Y:S05]  /*23c0*/  BSYNC B1 ;  /* 0x0000000000017941 */ /* 0x000fea0003800000 */
.L_x_36:
[----:B-----5:R-:W-:Y:S01]  /*23d0*/  IMAD.U32 R12, R152, 0x10000, RZ ;  /* 0x00010000980c7824 */ /* 0x020fe200078e00ff */
[----:B------:R-:W-:Y:S01]  /*23e0*/  ISETP.GT.AND P1, PT, R0, 0x8, P1 ;  /* 0x000000080000780c */ /* 0x000fe20000f24270 */
[----:B------:R-:W-:Y:S02]  /*23f0*/  BSSY B1, `(.L_x_38) ;  /* 0x0000007000017945 */ /* 0x000fe40003800000 */
[----:B------:R-:W-:-:S04]  /*2400*/  FMUL R12, R12, R155 ;  /* 0x0000009b0c0c7220 */ /* 0x000fc80000400000 */
[----:B------:R-:W-:-:S05]  /*2410*/  FFMA R12, R29, R154, R12 ;  /* 0x0000009a1d0c7223 */ /* 0x000fca000000000c */
[----:B------:R-:W-:-:S05]  /*2420*/  F2FP.BF16.F32.PACK_AB R12, RZ, R12 ;  /* 0x0000000cff0c723e */ /* 0x000fca00000010ff */
[----:B------:R0:W-:Y:S01]  /*2430*/  @P3 STG.E.U16 desc[UR36][R4.64+0x12], R12 ;  /* 0x0000120c04003986 */ /* 0x0001e2000c101524 */
[----:B------:R-:W-:Y:S05]  /*2440*/  @!P1 BRA `(.L_x_39) ;  /* 0x0000000000049947 */ /* 0x000fea0003800000 */
[----:B------:R0:W5:Y:S02]  /*2450*/  LDG.E.LTC128B.U16 R152, desc[UR36][R8.64+0x10] ;  /* 0x0000102408987981 */ /* 0x000164000c1e1520 */
.L_x_39:
[----:B------:R-:W-:Y:S05]  /*2460*/  BSYNC B1 ;  /* 0x0000000000017941 */ /* 0x000fea0003800000 */
.L_x_38:
[----:B0----5:R-:W-:Y:S01]  /*2470*/  IMAD.U32 R12, R152, 0x10000, RZ ;  /* 0x00010000980c7824 */ /* 0x021fe200078e00ff */
[----:B------:R-:W-:Y:S01]  /*2480*/  ISETP.GT.AND P0, PT, R0, 0x8, P0 ;  /* 0x000000080000780c */ /* 0x000fe20000704270 */
[----:B------:R-:W-:Y:S02]  /*2490*/  BSSY B1, `(.L_x_40) ;  /* 0x0000007000017945 */ /* 0x000fe40003800000 */
[----:B---3--:R-:W-:-:S04]  /*24a0*/  FMUL R13, R12, R155 ;  /* 0x0000009b0c0d7220 */ /* 0x008fc80000400000 */
[----:B------:R-:W-:-:S05]  /*24b0*/  FFMA R13, R30, R154, R13 ;  /* 0x0000009a1e0d7223 */ /* 0x000fca000000000d */
[----:B------:R-:W-:-:S05]  /*24c0*/  F2FP.BF16.F32.PACK_AB R13, RZ, R13 ;  /* 0x0000000dff0d723e */ /* 0x000fca00000010ff */
[----:B------:R0:W-:Y:S01]  /*24d0*/  @P1 STG.E.U16 desc[UR36][R10.64+0x10], R13 ;  /* 0x0000100d0a001986 */ /* 0x0001e2000c101524 */
[----:B------:R-:W-:Y:S05]  /*24e0*/  @!P0 BRA `(.L_x_41) ;  /* 0x0000000000048947 */ /* 0x000fea0003800000 */
[----:B------:R3:W5:Y:S02]  /*24f0*/  LDG.E.LTC128B.U16 R152, desc[UR36][R8.64+0x12] ;  /* 0x0000122408987981 */ /* 0x000764000c1e1520 */
.L_x_41:
[----:B------:R-:W-:Y:S05]  /*2500*/  BSYNC B1 ;  /* 0x0000000000017941 */ /* 0x000fea0003800000 */
.L_x_40:
        /* <DEDUP_REMOVED lines=10> */
.L_x_43:
[----:B------:R-:W-:Y:S05]  /*25b0*/  BSYNC B1 ;  /* 0x0000000000017941 */ /* 0x000fea0003800000 */
.L_x_42:
[----:B0----5:R-:W-:Y:S01]  /*25c0*/  IMAD.U32 R12, R152, 0x10000, RZ ;  /* 0x00010000980c7824 */ /* 0x021fe200078e00ff */
        /* <DEDUP_REMOVED lines=9> */
.L_x_45:
[----:B------:R-:W-:Y:S05]  /*2660*/  BSYNC B1 ;  /* 0x0000000000017941 */ /* 0x000fea0003800000 */
.L_x_44:
        /* <DEDUP_REMOVED lines=9> */
.L_x_47:
[----:B------:R-:W-:Y:S05]  /*2700*/  BSYNC B1 ;  /* 0x0000000000017941 */ /* 0x000fea0003800000 */
.L_x_46:
[----:B0----5:R-:W-:Y:S01]  /*2710*/  IMAD.U32 R12, R152, 0x10000, RZ ;  /* 0x00010000980c7824 */ /* 0x021fe200078e00ff */
        /* <DEDUP_REMOVED lines=8> */
.L_x_49:
[----:B------:R-:W-:Y:S05]  /*27a0*/  BSYNC B1 ;  /* 0x0000000000017941 */ /* 0x000fea0003800000 */
.L_x_48:
        /* <DEDUP_REMOVED lines=10> */
.L_x_51:
[----:B------:R-:W-:Y:S05]  /*2850*/  BSYNC B1 ;  /* 0x0000000000017941 */ /* 0x000fea0003800000 */
.L_x_50:
        /* <DEDUP_REMOVED lines=10> */
.L_x_53:
[----:B------:R-:W-:Y:S05]  /*2900*/  BSYNC B1 ;  /* 0x0000000000017941 */ /* 0x000fea0003800000 */
.L_x_52:
        /* <DEDUP_REMOVED lines=9> */
.L_x_55:
[----:B------:R-:W-:Y:S05]  /*29a0*/  BSYNC B1 ;  /* 0x0000000000017941 */ /* 0x000fea0003800000 */
.L_x_54:
        /* <DEDUP_REMOVED lines=9> */
.L_x_57:
[----:B------:R-:W-:Y:S05]  /*2a40*/  BSYNC B1 ;  /* 0x0000000000017941 */ /* 0x000fea0003800000 */
.L_x_56:
        /* <DEDUP_REMOVED lines=10> */
.L_x_59:
[----:B------:R-:W-:Y:S05]  /*2af0*/  BSYNC B1 ;  /* 0x0000000000017941 */ /* 0x000fea0003800000 */
.L_x_58:
        /* <DEDUP_REMOVED lines=10> */
.L_x_61:
[----:B------:R-:W-:Y:S05]  /*2ba0*/  BSYNC B1 ;  /* 0x0000000000017941 */ /* 0x000fea0003800000 */
.L_x_60:
        /* <DEDUP_REMOVED lines=9> */
.L_x_63:
[----:B------:R-:W-:Y:S05]  /*2c40*/  BSYNC B1 ;  /* 0x0000000000017941 */ /* 0x000fea0003800000 */
.L_x_62:
        /* <DEDUP_REMOVED lines=9> */
.L_x_65:
[----:B------:R-:W-:Y:S05]  /*2ce0*/  BSYNC B1 ;  /* 0x0000000000017941 */ /* 0x000fea0003800000 */
.L_x_64:
        /* <DEDUP_REMOVED lines=10> */
.L_x_67:
[----:B------:R-:W-:Y:S05]  /*2d90*/  BSYNC B1 ;  /* 0x0000000000017941 */ /* 0x000fea0003800000 */
.L_x_66:
        /* <DEDUP_REMOVED lines=10> */
.L_x_69:
[----:B------:R-:W-:Y:S05]  /*2e40*/  BSYNC B1 ;  /* 0x0000000000017941 */ /* 0x000fea0003800000 */
.L_x_68:
        /* <DEDUP_REMOVED lines=9> */
.L_x_71:
[----:B------:R-:W-:Y:S05]  /*2ee0*/  BSYNC B1 ;  /* 0x0000000000017941 */ /* 0x000fea0003800000 */
.L_x_70:
        /* <DEDUP_REMOVED lines=9> */
.L_x_73:
[----:B------:R-:W-:Y:S05]  /*2f80*/  BSYNC B1 ;  /* 0x0000000000017941 */ /* 0x000fea0003800000 */
.L_x_72:
        /* <DEDUP_REMOVED lines=10> */
.L_x_75:
[----:B------:R-:W-:Y:S05]  /*3030*/  BSYNC B1 ;  /* 0x0000000000017941 */ /* 0x000fea0003800000 */
.L_x_74:
        /* <DEDUP_REMOVED lines=10> */
.L_x_77:
[----:B------:R-:W-:Y:S05]  /*30e0*/  BSYNC B1 ;  /* 0x0000000000017941 */ /* 0x000fea0003800000 */
.L_x_76:
        /* <DEDUP_REMOVED lines=9> */
.L_x_79:
[----:B------:R-:W-:Y:S05]  /*3180*/  BSYNC B1 ;  /* 0x0000000000017941 */ /* 0x000fea0003800000 */
.L_x_78:
        /* <DEDUP_REMOVED lines=9> */
.L_x_81:
[----:B------:R-:W-:Y:S05]  /*3220*/  BSYNC B1 ;  /* 0x0000000000017941 */ /* 0x000fea0003800000 */
.L_x_80:
        /* <DEDUP_REMOVED lines=10> */
.L_x_83:
[----:B------:R-:W-:Y:S05]  /*32d0*/  BSYNC B1 ;  /* 0x0000000000017941 */ /* 0x000fea0003800000 */
.L_x_82:
        /* <DEDUP_REMOVED lines=10> */
.L_x_85:
[----:B------:R-:W-:Y:S05]  /*3380*/  BSYNC B1 ;  /* 0x0000000000017941 */ /* 0x000fea0003800000 */
.L_x_84:
        /* <DEDUP_REMOVED lines=9> */
.L_x_87:
[----:B------:R-:W-:Y:S05]  /*3420*/  BSYNC B1 ;  /* 0x0000000000017941 */ /* 0x000fea0003800000 */
.L_x_86:
        /* <DEDUP_REMOVED lines=9> */
.L_x_89:
[----:B------:R-:W-:Y:S05]  /*34c0*/  BSYNC B1 ;  /* 0x0000000000017941 */ /* 0x000fea0003800000 */
.L_x_88:
        /* <DEDUP_REMOVED lines=10> */
.L_x_91:
[----:B------:R-:W-:Y:S05]  /*3570*/  BSYNC B1 ;  /* 0x0000000000017941 */ /* 0x000fea0003800000 */
.L_x_90:
        /* <DEDUP_REMOVED lines=10> */
.L_x_93:
[----:B------:R-:W-:Y:S05]  /*3620*/  BSYNC B1 ;  /* 0x0000000000017941 */ /* 0x000fea0003800000 */
.L_x_92:
        /* <DEDUP_REMOVED lines=9> */
.L_x_95:
[----:B------:R-:W-:Y:S05]  /*36c0*/  BSYNC B1 ;  /* 0x0000000000017941 */ /* 0x000fea0003800000 */
.L_x_94:
        /* <DEDUP_REMOVED lines=9> */
.L_x_97:
[----:B------:R-:W-:Y:S05]  /*3760*/  BSYNC B1 ;  /* 0x0000000000017941 */ /* 0x000fea0003800000 */
.L_x_96:
        /* <DEDUP_REMOVED lines=10> */
.L_x_99:
[----:B------:R-:W-:Y:S05]  /*3810*/  BSYNC B1 ;  /* 0x0000000000017941 */ /* 0x000fea0003800000 */
.L_x_98:
        /* <DEDUP_REMOVED lines=10> */
.L_x_101:
[----:B------:R-:W-:Y:S05]  /*38c0*/  BSYNC B1 ;  /* 0x0000000000017941 */ /* 0x000fea0003800000 */
.L_x_100:
        /* <DEDUP_REMOVED lines=9> */
.L_x_103:
[----:B------:R-:W-:Y:S05]  /*3960*/  BSYNC B1 ;  /* 0x0000000000017941 */ /* 0x000fea0003800000 */
.L_x_102:
        /* <DEDUP_REMOVED lines=9> */
.L_x_105:
[----:B------:R-:W-:Y:S05]  /*3a00*/  BSYNC B1 ;  /* 0x0000000000017941 */ /* 0x000fea0003800000 */
.L_x_104:
        /* <DEDUP_REMOVED lines=10> */
.L_x_107:
[----:B------:R-:W-:Y:S05]  /*3ab0*/  BSYNC B1 ;  /* 0x0000000000017941 */ /* 0x000fea0003800000 */
.L_x_106:
        /* <DEDUP_REMOVED lines=10> */
.L_x_109:
[----:B------:R-:W-:Y:S05]  /*3b60*/  BSYNC B1 ;  /* 0x0000000000017941 */ /* 0x000fea0003800000 */
.L_x_108:
        /* <DEDUP_REMOVED lines=9> */
.L_x_111:
[----:B------:R-:W-:Y:S05]  /*3c00*/  BSYNC B1 ;  /* 0x0000000000017941 */ /* 0x000fea0003800000 */
.L_x_110:
        /* <DEDUP_REMOVED lines=9> */
.L_x_113:
[----:B------:R-:W-:Y:S05]  /*3ca0*/  BSYNC B1 ;  /* 0x0000000000017941 */ /* 0x000fea0003800000 */
.L_x_112:
        /* <DEDUP_REMOVED lines=10> */
.L_x_115:
[----:B------:R-:W-:Y:S05]  /*3d50*/  BSYNC B1 ;  /* 0x0000000000017941 */ /* 0x000fea0003800000 */
.L_x_114:
        /* <DEDUP_REMOVED lines=10> */
.L_x_117:
[----:B------:R-:W-:Y:S05]  /*3e00*/  BSYNC B1 ;  /* 0x0000000000017941 */ /* 0x000fea0003800000 */
.L_x_116:
        /* <DEDUP_REMOVED lines=9> */
.L_x_119:
[----:B------:R-:W-:Y:S05]  /*3ea0*/  BSYNC B1 ;  /* 0x0000000000017941 */ /* 0x000fea0003800000 */
.L_x_118:
        /* <DEDUP_REMOVED lines=9> */
.L_x_121:
[----:B------:R-:W-:Y:S05]  /*3f40*/  BSYNC B1 ;  /* 0x0000000000017941 */ /* 0x000fea0003800000 */
.L_x_120:
        /* <DEDUP_REMOVED lines=10> */
.L_x_123:
[----:B------:R-:W-:Y:S05]  /*3ff0*/  BSYNC B1 ;  /* 0x0000000000017941 */ /* 0x000fea0003800000 */
.L_x_122:
        /* <DEDUP_REMOVED lines=10> */
.L_x_125:
[----:B------:R-:W-:Y:S05]  /*40a0*/  BSYNC B1 ;  /* 0x0000000000017941 */ /* 0x000fea0003800000 */
.L_x_124:
        /* <DEDUP_REMOVED lines=9> */
.L_x_127:
[----:B------:R-:W-:Y:S05]  /*4140*/  BSYNC B1 ;  /* 0x0000000000017941 */ /* 0x000fea0003800000 */
.L_x_126:
        /* <DEDUP_REMOVED lines=9> */
.L_x_129:
[----:B------:R-:W-:Y:S05]  /*41e0*/  BSYNC B1 ;  /* 0x0000000000017941 */ /* 0x000fea0003800000 */
.L_x_128:
        /* <DEDUP_REMOVED lines=10> */
.L_x_131:
[----:B------:R-:W-:Y:S05]  /*4290*/  BSYNC B1 ;  /* 0x0000000000017941 */ /* 0x000fea0003800000 */
.L_x_130:
        /* <DEDUP_REMOVED lines=10> */
.L_x_133:
[----:B------:R-:W-:Y:S05]  /*4340*/  BSYNC B1 ;  /* 0x0000000000017941 */ /* 0x000fea0003800000 */
.L_x_132:
        /* <DEDUP_REMOVED lines=9> */
.L_x_135:
[----:B------:R-:W-:Y:S05]  /*43e0*/  BSYNC B1 ;  /* 0x0000000000017941 */ /* 0x000fea0003800000 */
.L_x_134:
        /* <DEDUP_REMOVED lines=9> */
.L_x_137:
[----:B------:R-:W-:Y:S05]  /*4480*/  BSYNC B1 ;  /* 0x0000000000017941 */ /* 0x000fea0003800000 */
.L_x_136:
        /* <DEDUP_REMOVED lines=10> */
.L_x_139:
[----:B------:R-:W-:Y:S05]  /*4530*/  BSYNC B1 ;  /* 0x0000000000017941 */ /* 0x000fea0003800000 */
.L_x_138:
        /* <DEDUP_REMOVED lines=10> */
.L_x_141:
[----:B------:R-:W-:Y:S05]  /*45e0*/  BSYNC B1 ;  /* 0x0000000000017941 */ /* 0x000fea0003800000 */
.L_x_140:
        /* <DEDUP_REMOVED lines=9> */
.L_x_143:
[----:B------:R-:W-:Y:S05]  /*4680*/  BSYNC B1 ;  /* 0x0000000000017941 */ /* 0x000fea0003800000 */
.L_x_142:
        /* <DEDUP_REMOVED lines=9> */
.L_x_145:
[----:B------:R-:W-:Y:S05]  /*4720*/  BSYNC B1 ;  /* 0x0000000000017941 */ /* 0x000fea0003800000 */
.L_x_144:
        /* <DEDUP_REMOVED lines=10> */
.L_x_147:
[----:B------:R-:W-:Y:S05]  /*47d0*/  BSYNC B1 ;  /* 0x0000000000017941 */ /* 0x000fea0003800000 */
.L_x_146:
        /* <DEDUP_REMOVED lines=10> */
.L_x_149:
[----:B------:R-:W-:Y:S05]  /*4880*/  BSYNC B1 ;  /* 0x0000000000017941 */ /* 0x000fea0003800000 */
.L_x_148:
        /* <DEDUP_REMOVED lines=9> */
.L_x_151:
[----:B------:R-:W-:Y:S05]  /*4920*/  BSYNC B1 ;  /* 0x0000000000017941 */ /* 0x000fea0003800000 */
.L_x_150:
        /* <DEDUP_REMOVED lines=9> */
.L_x_153:
[----:B------:R-:W-:Y:S05]  /*49c0*/  BSYNC B1 ;  /* 0x0000000000017941 */ /* 0x000fea0003800000 */
.L_x_152:
        /* <DEDUP_REMOVED lines=10> */
.L_x_155:
[----:B------:R-:W-:Y:S05]  /*4a70*/  BSYNC B1 ;  /* 0x0000000000017941 */ /* 0x000fea0003800000 */
.L_x_154:
        /* <DEDUP_REMOVED lines=10> */
.L_x_157:
[----:B------:R-:W-:Y:S05]  /*4b20*/  BSYNC B1 ;  /* 0x0000000000017941 */ /* 0x000fea0003800000 */
.L_x_156:
        /* <DEDUP_REMOVED lines=9> */
.L_x_159:
[----:B------:R-:W-:Y:S05]  /*4bc0*/  BSYNC B1 ;  /* 0x0000000000017941 */ /* 0x000fea0003800000 */
.L_x_158:
        /* <DEDUP_REMOVED lines=9> */
.L_x_161:
[----:B------:R-:W-:Y:S05]  /*4c60*/  BSYNC B1 ;  /* 0x0000000000017941 */ /* 0x000fea0003800000 */
.L_x_160:
        /* <DEDUP_REMOVED lines=10> */
.L_x_163:
[----:B------:R-:W-:Y:S05]  /*4d10*/  BSYNC B1 ;  /* 0x0000000000017941 */ /* 0x000fea0003800000 */
.L_x_162:
        /* <DEDUP_REMOVED lines=10> */
.L_x_165:
[----:B------:R-:W-:Y:S05]  /*4dc0*/  BSYNC B1 ;  /* 0x0000000000017941 */ /* 0x000fea0003800000 */
.L_x_164:
        /* <DEDUP_REMOVED lines=9> */
.L_x_167:
[----:B------:R-:W-:Y:S05]  /*4e60*/  BSYNC B1 ;  /* 0x0000000000017941 */ /* 0x000fea0003800000 */
.L_x_166:
        /* <DEDUP_REMOVED lines=9> */
.L_x_169:
[----:B------:R-:W-:Y:S05]  /*4f00*/  BSYNC B1 ;  /* 0x0000000000017941 */ /* 0x000fea0003800000 */
.L_x_168:
        /* <DEDUP_REMOVED lines=10> */
.L_x_171:
[----:B------:R-:W-:Y:S05]  /*4fb0*/  BSYNC B1 ;  /* 0x0000000000017941 */ /* 0x000fea0003800000 */
.L_x_170:
        /* <DEDUP_REMOVED lines=10> */
.L_x_173:
[----:B------:R-:W-:Y:S05]  /*5060*/  BSYNC B1 ;  /* 0x0000000000017941 */ /* 0x000fea0003800000 */
.L_x_172:
        /* <DEDUP_REMOVED lines=9> */
.L_x_175:
[----:B------:R-:W-:Y:S05]  /*5100*/  BSYNC B1 ;  /* 0x0000000000017941 */ /* 0x000fea0003800000 */
.L_x_174:
        /* <DEDUP_REMOVED lines=9> */
.L_x_177:
[----:B------:R-:W-:Y:S05]  /*51a0*/  BSYNC B1 ;  /* 0x0000000000017941 */ /* 0x000fea0003800000 */
.L_x_176:
        /* <DEDUP_REMOVED lines=10> */
.L_x_179:
[----:B------:R-:W-:Y:S05]  /*5250*/  BSYNC B1 ;  /* 0x0000000000017941 */ /* 0x000fea0003800000 */
.L_x_178:
        /* <DEDUP_REMOVED lines=10> */
.L_x_181:
[----:B------:R-:W-:Y:S05]  /*5300*/  BSYNC B1 ;  /* 0x0000000000017941 */ /* 0x000fea0003800000 */
.L_x_180:
        /* <DEDUP_REMOVED lines=9> */
.L_x_183:
[----:B------:R-:W-:Y:S05]  /*53a0*/  BSYNC B1 ;  /* 0x0000000000017941 */ /* 0x000fea0003800000 */
.L_x_182:
        /* <DEDUP_REMOVED lines=9> */
.L_x_185:
[----:B------:R-:W-:Y:S05]  /*5440*/  BSYNC B1 ;  /* 0x0000000000017941 */ /* 0x000fea0003800000 */
.L_x_184:
        /* <DEDUP_REMOVED lines=10> */
.L_x_187:
[----:B------:R-:W-:Y:S05]  /*54f0*/  BSYNC B1 ;  /* 0x0000000000017941 */ /* 0x000fea0003800000 */
.L_x_186:
        /* <DEDUP_REMOVED lines=10> */
.L_x_189:
[----:B------:R-:W-:Y:S05]  /*55a0*/  BSYNC B1 ;  /* 0x0000000000017941 */ /* 0x000fea0003800000 */
.L_x_188:
        /* <DEDUP_REMOVED lines=9> */
.L_x_191:
[----:B------:R-:W-:Y:S05]  /*5640*/  BSYNC B1 ;  /* 0x0000000000017941 */ /* 0x000fea0003800000 */
.L_x_190:
        /* <DEDUP_REMOVED lines=9> */
.L_x_193:
[----:B------:R-:W-:Y:S05]  /*56e0*/  BSYNC B1 ;  /* 0x0000000000017941 */ /* 0x000fea0003800000 */
.L_x_192:
        /* <DEDUP_REMOVED lines=10> */
.L_x_195:
[----:B------:R-:W-:Y:S05]  /*5790*/  BSYNC B1 ;  /* 0x0000000000017941 */ /* 0x000fea0003800000 */
.L_x_194:
        /* <DEDUP_REMOVED lines=10> */
.L_x_197:
[----:B------:R-:W-:Y:S05]  /*5840*/  BSYNC B1 ;  /* 0x0000000000017941 */ /* 0x000fea0003800000 */
.L_x_196:
        /* <DEDUP_REMOVED lines=9> */
.L_x_199:
[----:B------:R-:W-:Y:S05]  /*58e0*/  BSYNC B1 ;  /* 0x0000000000017941 */ /* 0x000fea0003800000 */
.L_x_198:
        /* <DEDUP_REMOVED lines=9> */
.L_x_201:
[----:B------:R-:W-:Y:S05]  /*5980*/  BSYNC B1 ;  /* 0x0000000000017941 */ /* 0x000fea0003800000 */
.L_x_200:
        /* <DEDUP_REMOVED lines=10> */
.L_x_203:
[----:B------:R-:W-:Y:S05]  /*5a30*/  BSYNC B1 ;  /* 0x0000000000017941 */ /* 0x000fea0003800000 */
.L_x_202:
        /* <DEDUP_REMOVED lines=10> */
.L_x_205:
[----:B------:R-:W-:Y:S05]  /*5ae0*/  BSYNC B1 ;  /* 0x0000000000017941 */ /* 0x000fea0003800000 */
.L_x_204:
        /* <DEDUP_REMOVED lines=9> */
.L_x_207:
[----:B------:R-:W-:Y:S05]  /*5b80*/  BSYNC B1 ;  /* 0x0000000000017941 */ /* 0x000fea0003800000 */
.L_x_206:
        /* <DEDUP_REMOVED lines=9> */
.L_x_209:
[----:B------:R-:W-:Y:S05]  /*5c20*/  BSYNC B1 ;  /* 0x0000000000017941 */ /* 0x000fea0003800000 */
.L_x_208:
        /* <DEDUP_REMOVED lines=10> */
.L_x_211:
[----:B------:R-:W-:Y:S05]  /*5cd0*/  BSYNC B1 ;  /* 0x0000000000017941 */ /* 0x000fea0003800000 */
.L_x_210:
        /* <DEDUP_REMOVED lines=10> */
.L_x_213:
[----:B------:R-:W-:Y:S05]  /*5d80*/  BSYNC B1 ;  /* 0x0000000000017941 */ /* 0x000fea0003800000 */
.L_x_212:
        /* <DEDUP_REMOVED lines=9> */
.L_x_215:
[----:B------:R-:W-:Y:S05]  /*5e20*/  BSYNC B1 ;  /* 0x0000000000017941 */ /* 0x000fea0003800000 */
.L_x_214:
        /* <DEDUP_REMOVED lines=9> */
.L_x_217:
[----:B------:R-:W-:Y:S05]  /*5ec0*/  BSYNC B1 ;  /* 0x0000000000017941 */ /* 0x000fea0003800000 */
.L_x_216:
        /* <DEDUP_REMOVED lines=10> */
.L_x_219:
[----:B------:R-:W-:Y:S05]  /*5f70*/  BSYNC B1 ;  /* 0x0000000000017941 */ /* 0x000fea0003800000 */
.L_x_218:
        /* <DEDUP_REMOVED lines=10> */
.L_x_221:
[----:B------:R-:W-:Y:S05]  /*6020*/  BSYNC B1 ;  /* 0x0000000000017941 */ /* 0x000fea0003800000 */
.L_x_220:
        /* <DEDUP_REMOVED lines=9> */
.L_x_223:
[----:B------:R-:W-:Y:S05]  /*60c0*/  BSYNC B1 ;  /* 0x0000000000017941 */ /* 0x000fea0003800000 */
.L_x_222:
        /* <DEDUP_REMOVED lines=9> */
.L_x_225:
[----:B------:R-:W-:Y:S05]  /*6160*/  BSYNC B1 ;  /* 0x0000000000017941 */ /* 0x000fea0003800000 */
.L_x_224:
        /* <DEDUP_REMOVED lines=10> */
.L_x_227:
[----:B------:R-:W-:Y:S05]  /*6210*/  BSYNC B1 ;  /* 0x0000000000017941 */ /* 0x000fea0003800000 */
.L_x_226:
        /* <DEDUP_REMOVED lines=10> */
.L_x_229:
[----:B------:R-:W-:Y:S05]  /*62c0*/  BSYNC B1 ;  /* 0x0000000000017941 */ /* 0x000fea0003800000 */
.L_x_228:
        /* <DEDUP_REMOVED lines=9> */
.L_x_231:
[----:B------:R-:W-:Y:S05]  /*6360*/  BSYNC B1 ;  /* 0x0000000000017941 */ /* 0x000fea0003800000 */
.L_x_230:
        /* <DEDUP_REMOVED lines=9> */
.L_x_233:
[----:B------:R-:W-:Y:S05]  /*6400*/  BSYNC B1 ;  /* 0x0000000000017941 */ /* 0x000fea0003800000 */
.L_x_232:
        /* <DEDUP_REMOVED lines=10> */
.L_x_235:
[----:B------:R-:W-:Y:S05]  /*64b0*/  BSYNC B1 ;  /* 0x0000000000017941 */ /* 0x000fea0003800000 */
.L_x_234:
        /* <DEDUP_REMOVED lines=10> */
.L_x_237:
[----:B------:R-:W-:Y:S05]  /*6560*/  BSYNC B1 ;  /* 0x0000000000017941 */ /* 0x000fea0003800000 */
.L_x_236:
        /* <DEDUP_REMOVED lines=9> */
.L_x_239:
[----:B------:R-:W-:Y:S05]  /*6600*/  BSYNC B1 ;  /* 0x0000000000017941 */ /* 0x000fea0003800000 */
.L_x_238:
        /* <DEDUP_REMOVED lines=9> */
.L_x_241:
[----:B------:R-:W-:Y:S05]  /*66a0*/  BSYNC B1 ;  /* 0x0000000000017941 */ /* 0x000fea0003800000 */
.L_x_240:
        /* <DEDUP_REMOVED lines=10> */
.L_x_243:
[----:B------:R-:W-:Y:S05]  /*6750*/  BSYNC B1 ;  /* 0x0000000000017941 */ /* 0x000fea0003800000 */
.L_x_242:
        /* <DEDUP_REMOVED lines=10> */
.L_x_245:
[----:B------:R-:W-:Y:S05]  /*6800*/  BSYNC B1 ;  /* 0x0000000000017941 */ /* 0x000fea0003800000 */
.L_x_244:
        /* <DEDUP_REMOVED lines=9> */
.L_x_247:
[----:B------:R-:W-:Y:S05]  /*68a0*/  BSYNC B1 ;  /* 0x0000000000017941 */ /* 0x000fea0003800000 */
.L_x_246:
        /* <DEDUP_REMOVED lines=9> */
.L_x_249:
[----:B------:R-:W-:Y:S05]  /*6940*/  BSYNC B1 ;  /* 0x0000000000017941 */ /* 0x000fea0003800000 */
.L_x_248:
        /* <DEDUP_REMOVED lines=10> */
.L_x_251:
[----:B------:R-:W-:Y:S05]  /*69f0*/  BSYNC B1 ;  /* 0x0000000000017941 */ /* 0x000fea0003800000 */
.L_x_250:
        /* <DEDUP_REMOVED lines=10> */
.L_x_253:
[----:B------:R-:W-:Y:S05]  /*6aa0*/  BSYNC B1 ;  /* 0x0000000000017941 */ /* 0x000fea0003800000 */
.L_x_252:
        /* <DEDUP_REMOVED lines=9> */
.L_x_255:
[----:B------:R-:W-:Y:S05]  /*6b40*/  BSYNC B1 ;  /* 0x0000000000017941 */ /* 0x000fea0003800000 */
.L_x_254:
        /* <DEDUP_REMOVED lines=9> */
.L_x_257:
[----:B------:R-:W-:Y:S05]  /*6be0*/  BSYNC B1 ;  /* 0x0000000000017941 */ /* 0x000fea0003800000 */
.L_x_256:
        /* <DEDUP_REMOVED lines=10> */
.L_x_259:
[----:B------:R-:W-:Y:S05]  /*6c90*/  BSYNC B1 ;  /* 0x0000000000017941 */ /* 0x000fea0003800000 */
.L_x_258:
        /* <DEDUP_REMOVED lines=10> */
.L_x_261:
[----:B------:R-:W-:Y:S05]  /*6d40*/  BSYNC B1 ;  /* 0x0000000000017941 */ /* 0x000fea0003800000 */
.L_x_260:
        /* <DEDUP_REMOVED lines=9> */
.L_x_263:
[----:B------:R-:W-:Y:S05]  /*6de0*/  BSYNC B1 ;  /* 0x0000000000017941 */ /* 0x000fea0003800000 */
.L_x_262:
        /* <DEDUP_REMOVED lines=9> */
.L_x_265:
[----:B------:R-:W-:Y:S05]  /*6e80*/  BSYNC B1 ;  /* 0x0000000000017941 */ /* 0x000fea0003800000 */
.L_x_264:
        /* <DEDUP_REMOVED lines=10> */
.L_x_267:
[----:B------:R-:W-:Y:S05]  /*6f30*/  BSYNC B1 ;  /* 0x0000000000017941 */ /* 0x000fea0003800000 */
.L_x_266:
        /* <DEDUP_REMOVED lines=10> */
.L_x_269:
[----:B------:R-:W-:Y:S05]  /*6fe0*/  BSYNC B1 ;  /* 0x0000000000017941 */ /* 0x000fea0003800000 */
.L_x_268:
        /* <DEDUP_REMOVED lines=9> */
.L_x_271:
[----:B------:R-:W-:Y:S05]  /*7080*/  BSYNC B1 ;  /* 0x0000000000017941 */ /* 0x000fea0003800000 */
.L_x_270:
        /* <DEDUP_REMOVED lines=9> */
.L_x_273:
[----:B------:R-:W-:Y:S05]  /*7120*/  BSYNC B1 ;  /* 0x0000000000017941 */ /* 0x000fea0003800000 */
.L_x_272:
        /* <DEDUP_REMOVED lines=10> */
.L_x_275:
[----:B------:R-:W-:Y:S05]  /*71d0*/  BSYNC B1 ;  /* 0x0000000000017941 */ /* 0x000fea0003800000 */
.L_x_274:
        /* <DEDUP_REMOVED lines=10> */
.L_x_277:
[----:B------:R-:W-:Y:S05]  /*7280*/  BSYNC B1 ;  /* 0x0000000000017941 */ /* 0x000fea0003800000 */
.L_x_276:
[----:B01--45:R-:W-:Y:S01]  /*7290*/  IMAD.U32 R6, R152, 0x10000, RZ ;  /* 0x0001000098067824 */ /* 0x033fe200078e00ff */
        /* <DEDUP_REMOVED lines=8> */
.L_x_279:
[----:B------:R-:W-:Y:S05]  /*7320*/  BSYNC B1 ;  /* 0x0000000000017941 */ /* 0x000fea0003800000 */
.L_x_278:
[----:B0-2--5:R-:W-:Y:S01]  /*7330*/  IMAD.U32 R4, R152, 0x10000, RZ ;  /* 0x0001000098047824 */ /* 0x025fe200078e00ff */
[----:B------:R-:W-:Y:S01]  /*7340*/  ISETP.GT.AND P0, PT, R0, 0x8, P0 ;  /* 0x000000080000780c */ /* 0x000fe20000704270 */
[----:B------:R-:W-:Y:S01]  /*7350*/  @P1 IMAD.MOV.U32 R5, RZ, RZ, R11 ;  /* 0x000000ffff051224 */ /* 0x000fe200078e000b */
[----:B------:R-:W-:Y:S01]  /*7360*/  BSSY B1, `(.L_x_280) ;  /* 0x0000008000017945 */ /* 0x000fe20003800000 */
[----:B------:R-:W-:Y:S01]  /*7370*/  FMUL R3, R4, R155 ;  /* 0x0000009b04037220 */ /* 0x000fe20000400000 */
[----:B------:R-:W-:-:S03]  /*7380*/  @P1 IMAD.MOV.U32 R4, RZ, RZ, R10 ;  /* 0x000000ffff041224 */ /* 0x000fc600078e000a */
[----:B------:R-:W-:-:S05]  /*7390*/  FFMA R3, R150, R154, R3 ;  /* 0x0000009a96037223 */ /* 0x000fca0000000003 */
[----:B------:R-:W-:-:S05]  /*73a0*/  F2FP.BF16.F32.PACK_AB R3, RZ, R3 ;  /* 0x00000003ff03723e */ /* 0x000fca00000010ff */
[----:B------:R0:W-:Y:S01]  /*73b0*/  @P1 STG.E.U16 desc[UR36][R4.64+0x1f0], R3 ;  /* 0x0001f00304001986 */ /* 0x0001e2000c101524 */
[----:B------:R-:W-:Y:S05]  /*73c0*/  @!P0 BRA `(.L_x_281) ;  /* 0x0000000000048947 */ /* 0x000fea0003800000 */
[----:B------:R2:W5:Y:S02]  /*73d0*/  LDG.E.LTC128B.U16 R152, desc[UR36][R8.64+0x1f2] ;  /* 0x0001f22408987981 */ /* 0x000564000c1e1520 */
.L_x_281:
[----:B------:R-:W-:Y:S05]  /*73e0*/  BSYNC B1 ;  /* 0x0000000000017941 */ /* 0x000fea0003800000 */
.L_x_280:
[----:B------:R-:W-:Y:S05]  /*73f0*/  @!P0 BRA `(.L_x_282) ;  /* 0x0000002400308947 */ /* 0x000fea0003800000 */
[----:B-----5:R-:W-:-:S04]  /*7400*/  IMAD.U32 R152, R152, 0x10000, RZ ;  /* 0x0001000098987824 */ /* 0x020fc800078e00ff */
[----:B------:R-:W-:-:S04]  /*7410*/  FMUL R152, R152, R155 ;  /* 0x0000009b98987220 */ /* 0x000fc80000400000 */
[----:B------:R-:W-:-:S05]  /*7420*/  FFMA R152, R151, R154, R152 ;  /* 0x0000009a97987223 */ /* 0x000fca0000000098 */
[----:B------:R-:W-:-:S05]  /*7430*/  F2FP.BF16.F32.PACK_AB R152, RZ, R152 ;  /* 0x00000098ff98723e */ /* 0x000fca00000010ff */
[----:B------:R4:W-:Y:S01]  /*7440*/  STG.E.U16 desc[UR36][R10.64+0x1f2], R152 ;  /* 0x0001f2980a007986 */ /* 0x0009e2000c101524 */
[----:B------:R-:W-:Y:S05]  /*7450*/  BRA `(.L_x_282) ;  /* 0x0000002400187947 */ /* 0x000fea0003800000 */
.L_x_29:
[----:B------:R-:W-:Y:S01]  /*7460*/  ISETP.GT.AND P0, PT, R3, 0x1, PT ;  /* 0x000000010300780c */ /* 0x000fe20003f04270 */
[----:B------:R-:W-:Y:S01]  /*7470*/  ULDC.64 UR4, c[0x0][0x5c0] ;  /* 0x0001700000047ab9 */ /* 0x000fe20000000a00 */
[-C--:B------:R-:W-:Y:S01]  /*7480*/  FMUL R24, R24, R154.reuse ;  /* 0x0000009a18187220 */ /* 0x080fe20000400000 */
[-C--:B------:R-:W-:Y:S01]  /*7490*/  FMUL R25, R25, R154.reuse ;  /* 0x0000009a19197220 */ /* 0x080fe20000400000 */
[----:B------:R-:W-:Y:S01]  /*74a0*/  ISETP.GT.AND P3, PT, R0, RZ, P0 ;  /* 0x000000ff0000720c */ /* 0x000fe20000764270 */
[-C--:B------:R-:W-:Y:S01]  /*74b0*/  FMUL R26, R26, R154.reuse ;  /* 0x0000009a1a1a7220 */ /* 0x080fe20000400000 */
[----:B------:R-:W-:Y:S01]  /*74c0*/  LEA R4, P4, R160, UR4, 0x1 ;  /* 0x00000004a0047c11 */ /* 0x000fe2000f8808ff */
[----:B------:R-:W-:Y:S01]  /*74d0*/  FMUL R27, R27, R154 ;  /* 0x0000009a1b1b7220 */ /* 0x000fe20000400000 */
[----:B------:R-:W-:Y:S01]  /*74e0*/  F2FP.BF16.F32.PACK_AB R24, RZ, R24 ;  /* 0x00000018ff18723e */ /* 0x000fe200000010ff */
[-C--:B------:R-:W-:Y:S01]  /*74f0*/  FMUL R28, R28, R154.reuse ;  /* 0x0000009a1c1c7220 */ /* 0x080fe20000400000 */
[----:B------:R-:W-:Y:S01]  /*7500*/  LEA.HI.X R5, R160, UR5, R169, 0x1, P4 ;  /* 0x00000005a0057c11 */ /* 0x000fe2000a0f0ca9 */
[-C--:B------:R-:W-:Y:S01]  /*7510*/  FMUL R29, R29, R154.reuse ;  /* 0x0000009a1d1d7220 */ /* 0x080fe20000400000 */
[----:B------:R-:W-:Y:S01]  /*7520*/  F2FP.BF16.F32.PACK_AB R25, RZ, R25 ;  /* 0x00000019ff19723e */ /* 0x000fe200000010ff */
[-C--:B------:R-:W-:Y:S01]  /*7530*/  FMUL R30, R30, R154.reuse ;  /* 0x0000009a1e1e7220 */ /* 0x080fe20000400000 */
[----:B------:R-:W-:Y:S01]  /*7540*/  SHF.L.U64.HI R11, R10, 0x4, R11 ;  /* 0x000000040a0b7819 */ /* 0x000fe2000001020b */
[----:B------:R-:W-:Y:S01]  /*7550*/  @P1 STG.E.U16 desc[UR36][R4.64], R24 ;  /* 0x0000001804001986 */ /* 0x000fe2000c101524 */
[----:B------:R-:W-:Y:S01]  /*7560*/  ISETP.GT.AND P1, PT, R3, 0x8, PT ;  /* 0x000000080300780c */ /* 0x000fe20003f24270 */
[----:B------:R-:W-:Y:S01]  /*7570*/  FMUL R31, R31, R154 ;  /* 0x0000009a1f1f7220 */ /* 0x000fe20000400000 */
[----:B------:R-:W-:Y:S01]  /*7580*/  ISETP.GT.AND P4, PT, R0, 0x8, P0 ;  /* 0x000000080000780c */ /* 0x000fe20000784270 */
[----:B------:R-:W-:Y:S01]  /*7590*/  @P3 STG.E.U16 desc[UR36][R4.64+0x2], R25 ;  /* 0x0000021904003986 */ /* 0x000fe2000c101524 */
[----:B------:R-:W-:Y:S01]  /*75a0*/  LEA R6, P3, R10, R4, 0x4 ;  /* 0x000000040a067211 */ /* 0x000fe200078620ff */
[-C--:B------:R-:W-:Y:S01]  /*75b0*/  FMUL R32, R32, R154.reuse ;  /* 0x0000009a20207220 */ /* 0x080fe20000400000 */
[C---:B------:R-:W-:Y:S01]  /*75c0*/  ISETP.GT.AND P2, PT, R0.reuse, 0x8, P2 ;  /* 0x000000080000780c */ /* 0x040fe20001744270 */
[-C--:B------:R-:W-:Y:S01]  /*75d0*/  FMUL R33, R33, R154.reuse ;  /* 0x0000009a21217220 */ /* 0x080fe20000400000 */
[----:B------:R-:W-:Y:S01]  /*75e0*/  ISETP.GT.AND P0, PT, R3, 0x9, PT ;  /* 0x000000090300780c */ /* 0x000fe20003f04270 */
[----:B------:R-:W-:Y:S01]  /*75f0*/  IMAD.X R7, R11, 0x1, R5, P3 ;  /* 0x000000010b077824 */ /* 0x000fe200018e0605 */
[----:B------:R-:W-:Y:S01]  /*7600*/  ISETP.GT.AND P5, PT, R0, RZ, P1 ;  /* 0x000000ff0000720c */ /* 0x000fe20000fa4270 */
[-C--:B------:R-:W-:Y:S01]  /*7610*/  FMUL R34, R34, R154.reuse ;  /* 0x0000009a22227220 */ /* 0x080fe20000400000 */
[----:B------:R-:W-:Y:S01]  /*7620*/  ISETP.GT.AND P3, PT, R0, RZ, P0 ;  /* 0x000000ff0000720c */ /* 0x000fe20000764270 */
[----:B------:R-:W-:Y:S01]  /*7630*/  FMUL R35, R35, R154 ;  /* 0x0000009a23237220 */ /* 0x000fe20000400000 */
[----:B------:R-:W-:Y:S01]  /*7640*/  F2FP.BF16.F32.PACK_AB R26, RZ, R26 ;  /* 0x0000001aff1a723e */ /* 0x000fe200000010ff */
[-C--:B------:R-:W-:Y:S01]  /*7650*/  FMUL R36, R36, R154.reuse ;  /* 0x0000009a24247220 */ /* 0x080fe20000400000 */
[----:B------:R-:W-:Y:S01]  /*7660*/  F2FP.BF16.F32.PACK_AB R27, RZ, R27 ;  /* 0x0000001bff1b723e */ /* 0x000fe200000010ff */
[----:B------:R-:W-:Y:S01]  /*7670*/  FMUL R37, R37, R154 ;  /* 0x0000009a25257220 */ /* 0x000fe20000400000 */
[----:B------:R-:W-:Y:S01]  /*7680*/  F2FP.BF16.F32.PACK_AB R28, RZ, R28 ;  /* 0x0000001cff1c723e */ /* 0x000fe200000010ff */
[----:B------:R-:W-:Y:S01]  /*7690*/  @P2 STG.E.U16 desc[UR36][R6.64], R26 ;  /* 0x0000001a06002986 */ /* 0x000fe2000c101524 */
[----:B------:R-:W-:Y:S01]  /*76a0*/  F2FP.BF16.F32.PACK_AB R29, RZ, R29 ;  /* 0x0000001dff1d723e */ /* 0x000fe200000010ff */
[-C--:B------:R-:W-:Y:S01]  /*76b0*/  FMUL R38, R38, R154.reuse ;  /* 0x0000009a26267220 */ /* 0x080fe20000400000 */
[C---:B------:R-:W-:Y:S01]  /*76c0*/  ISETP.GT.AND P2, PT, R0.reuse, 0x8, P1 ;  /* 0x000000080000780c */ /* 0x040fe20000f44270 */
[----:B------:R-:W-:Y:S01]  /*76d0*/  @P4 STG.E.U16 desc[UR36][R6.64+0x2], R27 ;  /* 0x0000021b06004986 */ /* 0x000fe2000c101524 */
[----:B------:R-:W-:Y:S01]  /*76e0*/  ISETP.GT.AND P1, PT, R3, 0x10, PT ;  /* 0x000000100300780c */ /* 0x000fe20003f24270 */
[----:B------:R-:W-:Y:S01]  /*76f0*/  FMUL R39, R39, R154 ;  /* 0x0000009a27277220 */ /* 0x000fe20000400000 */
[----:B------:R-:W-:Y:S01]  /*7700*/  F2FP.BF16.F32.PACK_AB R30, RZ, R30 ;  /* 0x0000001eff1e723e */ /* 0x000fe200000010ff */
[----:B------:R-:W-:Y:S01]  /*7710*/  @P5 STG.E.U16 desc[UR36][R4.64+0x10], R28 ;  /* 0x0000101c04005986 */ /* 0x000fe2000c101524 */
[----:B------:R-:W-:Y:S01]  /*7720*/  ISETP.GT.AND P4, PT, R0, RZ, P1 ;  /* 0x000000ff0000720c */ /* 0x000fe20000f84270 */
[-C--:B------:R-:W-:Y:S01]  /*7730*/  FMUL R40, R40, R154.reuse ;  /* 0x0000009a28287220 */ /* 0x080fe20000400000 */
[----:B------:R-:W-:Y:S01]  /*7740*/  F2FP.BF16.F32.PACK_AB R31, RZ, R31 ;  /* 0x0000001fff1f723e */ /* 0x000fe200000010ff */
[----:B------:R-:W-:Y:S01]  /*7750*/  @P3 STG.E.U16 desc[UR36][R4.64+0x12], R29 ;  /* 0x0000121d04003986 */ /* 0x000fe2000c101524 */
[----:B------:R-:W-:Y:S01]  /*7760*/  ISETP.GT.AND P3, PT, R0, 0x8, P0 ;  /* 0x000000080000780c */ /* 0x000fe20000764270 */
[----:B------:R-:W-:Y:S01]  /*7770*/  FMUL R41, R41, R154 ;  /* 0x0000009a29297220 */ /* 0x000fe20000400000 */
[----:B------:R-:W-:Y:S01]  /*7780*/  ISETP.GT.AND P0, PT, R3, 0x11, PT ;  /* 0x000000110300780c */ /* 0x000fe20003f04270 */
[----:B------:R-:W-:Y:S01]  /*7790*/  @P2 STG.E.U16 desc[UR36][R6.64+0x10], R30 ;  /* 0x0000101e06002986 */ /* 0x000fe2000c101524 */
[----:B------:R-:W-:Y:S01]  /*77a0*/  F2FP.BF16.F32.PACK_AB R32, RZ, R32 ;  /* 0x00000020ff20723e */ /* 0x000fe200000010ff */
[-C--:B------:R-:W-:Y:S01]  /*77b0*/  FMUL R42, R42, R154.reuse ;  /* 0x0000009a2a2a7220 */ /* 0x080fe20000400000 */
[C---:B------:R-:W-:Y:S01]  /*77c0*/  ISETP.GT.AND P5, PT, R0.reuse, RZ, P0 ;  /* 0x000000ff0000720c */ /* 0x040fe200007a4270 */
[-C--:B------:R-:W-:Y:S01]  /*77d0*/  FMUL R43, R43, R154.reuse ;  /* 0x0000009a2b2b7220 */ /* 0x080fe20000400000 */
[----:B------:R-:W-:Y:S01]  /*77e0*/  ISETP.GT.AND P2, PT, R0, 0x8, P1 ;  /* 0x000000080000780c */ /* 0x000fe20000f44270 */
[-C--:B------:R-:W-:Y:S01]  /*77f0*/  FMUL R44, R44, R154.reuse ;  /* 0x0000009a2c2c7220 */ /* 0x080fe20000400000 */
[----:B------:R-:W-:Y:S01]  /*7800*/  ISETP.GT.AND P1, PT, R3, 0x18, PT ;  /* 0x000000180300780c */ /* 0x000fe20003f24270 */
[-C--:B------:R-:W-:Y:S01]  /*7810*/  FMUL R45, R45, R154.reuse ;  /* 0x0000009a2d2d7220 */ /* 0x080fe20000400000 */
[----:B------:R-:W-:Y:S01]  /*7820*/  F2FP.BF16.F32.PACK_AB R33, RZ, R33 ;  /* 0x00000021ff21723e */ /* 0x000fe200000010ff */
[----:B------:R-:W-:Y:S01]  /*7830*/  @P3 STG.E.U16 desc[UR36][R6.64+0x12], R31 ;  /* 0x0000121f06003986 */ /* 0x000fe2000c101524 */
[----:B------:R-:W-:Y:S01]  /*7840*/  ISETP.GT.AND P3, PT, R0, 0x8, P0 ;  /* 0x000000080000780c */ /* 0x000fe20000764270 */
[-C--:B------:R-:W-:Y:S01]  /*7850*/  FMUL R46, R46, R154.reuse ;  /* 0x0000009a2e2e7220 */ /* 0x080fe20000400000 */
[----:B------:R-:W-:Y:S01]  /*7860*/  ISETP.GT.AND P0, PT, R3, 0x19, PT ;  /* 0x000000190300780c */ /* 0x000fe20003f04270 */
[----:B------:R-:W-:Y:S01]  /*7870*/  @P4 STG.E.U16 desc[UR36][R4.64+0x20], R32 ;  /* 0x0000202004004986 */ /* 0x000fe2000c101524 */
[C---:B------:R-:W-:Y:S01]  /*7880*/  ISETP.GT.AND P4, PT, R0.reuse, RZ, P1 ;  /* 0x000000ff0000720c */ /* 0x040fe20000f84270 */
[----:B------:R-:W-:Y:S01]  /*7890*/  FMUL R47, R47, R154 ;  /* 0x0000009a2f2f7220 */ /* 0x000fe20000400000 */
[----:B------:R-:W-:Y:S01]  /*78a0*/  F2FP.BF16.F32.PACK_AB R34, RZ, R34 ;  /* 0x00000022ff22723e */ /* 0x000fe200000010ff */
[----:B------:R-:W-:Y:S01]  /*78b0*/  @P5 STG.E.U16 desc[UR36][R4.64+0x22], R33 ;  /* 0x0000222104005986 */ /* 0x000fe2000c101524 */
[----:B------:R-:W-:Y:S01]  /*78c0*/  ISETP.GT.AND P5, PT, R0, RZ, P0 ;  /* 0x000000ff0000720c */ /* 0x000fe200007a4270 */
[----:B------:R-:W-:Y:S01]  /*78d0*/  FMUL R48, R48, R154 ;  /* 0x0000009a30307220 */ /* 0x000fe20000400000 */
[----:B------:R-:W-:Y:S01]  /*78e0*/  F2FP.BF16.F32.PACK_AB R35, RZ, R35 ;  /* 0x00000023ff23723e */ /* 0x000fe200000010ff */
[----:B------:R-:W-:Y:S01]  /*78f0*/  @P2 STG.E.U16 desc[UR36][R6.64+0x20], R34 ;  /* 0x0000202206002986 */ /* 0x000fe2000c101524 */
[----:B------:R-:W-:Y:S01]  /*7900*/  F2FP.BF16.F32.PACK_AB R36, RZ, R36 ;  /* 0x00000024ff24723e */ /* 0x000fe200000010ff */
[-C--:B------:R-:W-:Y:S01]  /*7910*/  FMUL R49, R49, R154.reuse ;  /* 0x0000009a31317220 */ /* 0x080fe20000400000 */
[----:B------:R-:W-:Y:S01]  /*7920*/  ISETP.GT.AND P2, PT, R0, 0x8, P1 ;  /* 0x000000080000780c */ /* 0x000fe20000f44270 */
[----:B------:R-:W-:Y:S01]  /*7930*/  @P3 STG.E.U16 desc[UR36][R6.64+0x22], R35 ;  /* 0x0000222306003986 */ /* 0x000fe2000c101524 */
[----:B------:R-:W-:Y:S01]  /*7940*/  ISETP.GT.AND P1, PT, R3, 0x20, PT ;  /* 0x000000200300780c */ /* 0x000fe20003f24270 */
[-C--:B------:R-:W-:Y:S01]  /*7950*/  FMUL R50, R50, R154.reuse ;  /* 0x0000009a32327220 */ /* 0x080fe20000400000 */
[----:B------:R-:W-:Y:S01]  /*7960*/  F2FP.BF16.F32.PACK_AB R37, RZ, R37 ;  /* 0x00000025ff25723e */ /* 0x000fe200000010ff */
[----:B------:R-:W-:Y:S01]  /*7970*/  @P4 STG.E.U16 desc[UR36][R4.64+0x30], R36 ;  /* 0x0000302404004986 */ /* 0x000fe2000c101524 */
[C---:B------:R-:W-:Y:S01]  /*7980*/  ISETP.GT.AND P3, PT, R0.reuse, 0x8, P0 ;  /* 0x000000080000780c */ /* 0x040fe20000764270 */
[-C--:B------:R-:W-:Y:S01]  /*7990*/  FMUL R51, R51, R154.reuse ;  /* 0x0000009a33337220 */ /* 0x080fe20000400000 */
[----:B------:R-:W-:Y:S01]  /*79a0*/  ISETP.GT.AND P0, PT, R3, 0x21, PT ;  /* 0x000000210300780c */ /* 0x000fe20003f04270 */
[----:B------:R-:W-:Y:S01]  /*79b0*/  @P5 STG.E.U16 desc[UR36][R4.64+0x32], R37 ;  /* 0x0000322504005986 */ /* 0x000fe2000c101524 */
[----:B------:R-:W-:Y:S01]  /*79c0*/  ISETP.GT.AND P4, PT, R0, RZ, P1 ;  /* 0x000000ff0000720c */ /* 0x000fe20000f84270 */
[----:B------:R-:W-:Y:S01]  /*79d0*/  FMUL R52, R52, R154 ;  /* 0x0000009a34347220 */ /* 0x000fe20000400000 */
[----:B------:R-:W-:Y:S01]  /*79e0*/  F2FP.BF16.F32.PACK_AB R38, RZ, R38 ;  /* 0x00000026ff26723e */ /* 0x000fe200000010ff */
[-C--:B------:R-:W-:Y:S01]  /*79f0*/  FMUL R53, R53, R154.reuse ;  /* 0x0000009a35357220 */ /* 0x080fe20000400000 */
        /* <DEDUP_REMOVED lines=325> */
[----:B------:R-:W-:Y:S01]  /*8e50*/  FMUL R151, R151, R154 ;  /* 0x0000009a97977220 */ /* 0x000fe20000400000 */
[----:B------:R-:W-:Y:S01]  /*8e60*/  ISETP.GT.AND P2, PT, R0, 0x8, P1 ;  /* 0x000000080000780c */ /* 0x000fe20000f44270 */
[----:B------:R-:W-:Y:S01]  /*8e70*/  @P3 STG.E.U16 desc[UR36][R6.64+0x132], R103 ;  /* 0x0001326706003986 */ /* 0x000fe2000c101524 */
[----:B------:R-:W-:-:S02]  /*8e80*/  ISETP.GT.AND P1, PT, R3, 0xa8, PT ;  /* 0x000000a80300780c */ /* 0x000fc40003f24270 */
[----:B------:R-:W-:Y:S01]  /*8e90*/  F2FP.BF16.F32.PACK_AB R105, RZ, R105 ;  /* 0x00000069ff69723e */ /* 0x000fe200000010ff */
[----:B------:R-:W-:Y:S01]  /*8ea0*/  @P4 STG.E.U16 desc[UR36][R4.64+0x140], R104 ;  /* 0x0001406804004986 */ /* 0x000fe2000c101524 */
[C---:B------:R-:W-:Y:S02]  /*8eb0*/  ISETP.GT.AND P3, PT, R0.reuse, 0x8, P0 ;  /* 0x000000080000780c */ /* 0x040fe40000764270 */
[----:B------:R-:W-:Y:S01]  /*8ec0*/  ISETP.GT.AND P0, PT, R3, 0xa9, PT ;  /* 0x000000a90300780c */ /* 0x000fe20003f04270 */
[----:B------:R-:W-:Y:S01]  /*8ed0*/  @P5 STG.E.U16 desc[UR36][R4.64+0x142], R105 ;  /* 0x0001426904005986 */ /* 0x000fe2000c101524 */
[C---:B------:R-:W-:Y:S02]  /*8ee0*/  ISETP.GT.AND P4, PT, R0.reuse, RZ, P1 ;  /* 0x000000ff0000720c */ /* 0x040fe40000f84270 */
[----:B------:R-:W-:Y:S02]  /*8ef0*/  F2FP.BF16.F32.PACK_AB R106, RZ, R106 ;  /* 0x0000006aff6a723e */ /* 0x000fe400000010ff */
[----:B------:R-:W-:-:S02]  /*8f00*/  ISETP.GT.AND P5, PT, R0, RZ, P0 ;  /* 0x000000ff0000720c */ /* 0x000fc400007a4270 */
[----:B------:R-:W-:Y:S01]  /*8f10*/  F2FP.BF16.F32.PACK_AB R107, RZ, R107 ;  /* 0x0000006bff6b723e */ /* 0x000fe200000010ff */
[----:B------:R-:W-:Y:S01]  /*8f20*/  @P2 STG.E.U16 desc[UR36][R6.64+0x140], R106 ;  /* 0x0001406a06002986 */ /* 0x000fe2000c101524 */
[----:B------:R-:W-:Y:S02]  /*8f30*/  F2FP.BF16.F32.PACK_AB R108, RZ, R108 ;  /* 0x0000006cff6c723e */ /* 0x000fe400000010ff */
[C---:B------:R-:W-:Y:S01]  /*8f40*/  ISETP.GT.AND P2, PT, R0.reuse, 0x8, P1 ;  /* 0x000000080000780c */ /* 0x040fe20000f44270 */
[----:B------:R-:W-:Y:S01]  /*8f50*/  @P3 STG.E.U16 desc[UR36][R6.64+0x142], R107 ;  /* 0x0001426b06003986 */ /* 0x000fe2000c101524 */
[----:B------:R-:W-:Y:S02]  /*8f60*/  ISETP.GT.AND P1, PT, R3, 0xb0, PT ;  /* 0x000000b00300780c */ /* 0x000fe40003f24270 */
[----:B------:R-:W-:Y:S01]  /*8f70*/  F2FP.BF16.F32.PACK_AB R109, RZ, R109 ;  /* 0x0000006dff6d723e */ /* 0x000fe200000010ff */
[----:B------:R-:W-:Y:S01]  /*8f80*/  @P4 STG.E.U16 desc[UR36][R4.64+0x150], R108 ;  /* 0x0001506c04004986 */ /* 0x000fe2000c101524 */
[----:B------:R-:W-:-:S02]  /*8f90*/  ISETP.GT.AND P3, PT, R0, 0x8, P0 ;  /* 0x000000080000780c */ /* 0x000fc40000764270 */
[----:B------:R-:W-:Y:S01]  /*8fa0*/  ISETP.GT.AND P0, PT, R3, 0xb1, PT ;  /* 0x000000b10300780c */ /* 0x000fe20003f04270 */
[----:B------:R-:W-:Y:S01]  /*8fb0*/  @P5 STG.E.U16 desc[UR36][R4.64+0x152], R109 ;  /* 0x0001526d04005986 */ /* 0x000fe2000c101524 */
[C---:B------:R-:W-:Y:S02]  /*8fc0*/  ISETP.GT.AND P4, PT, R0.reuse, RZ, P1 ;  /* 0x000000ff0000720c */ /* 0x040fe40000f84270 */
[----:B------:R-:W-:Y:S02]  /*8fd0*/  F2FP.BF16.F32.PACK_AB R110, RZ, R110 ;  /* 0x0000006eff6e723e */ /* 0x000fe400000010ff */
[----:B------:R-:W-:Y:S02]  /*8fe0*/  ISETP.GT.AND P5, PT, R0, RZ, P0 ;  /* 0x000000ff0000720c */ /* 0x000fe400007a4270 */
[----:B------:R-:W-:Y:S01]  /*8ff0*/  F2FP.BF16.F32.PACK_AB R111, RZ, R111 ;  /* 0x0000006fff6f723e */ /* 0x000fe200000010ff */
[----:B------:R-:W-:Y:S01]  /*9000*/  @P2 STG.E.U16 desc[UR36][R6.64+0x150], R110 ;  /* 0x0001506e06002986 */ /* 0x000fe2000c101524 */
[----:B------:R-:W-:-:S02]  /*9010*/  F2FP.BF16.F32.PACK_AB R112, RZ, R112 ;  /* 0x00000070ff70723e */ /* 0x000fc400000010ff */
[C---:B------:R-:W-:Y:S01]  /*9020*/  ISETP.GT.AND P2, PT, R0.reuse, 0x8, P1 ;  /* 0x000000080000780c */ /* 0x040fe20000f44270 */
[----:B------:R-:W-:Y:S01]  /*9030*/  @P3 STG.E.U16 desc[UR36][R6.64+0x152], R111 ;  /* 0x0001526f06003986 */ /* 0x000fe2000c101524 */
[C---:B------:R-:W-:Y:S02]  /*9040*/  ISETP.GT.AND P1, PT, R3.reuse, 0xb8, PT ;  /* 0x000000b80300780c */ /* 0x040fe40003f24270 */
[----:B------:R-:W-:Y:S01]  /*9050*/  F2FP.BF16.F32.PACK_AB R113, RZ, R113 ;  /* 0x00000071ff71723e */ /* 0x000fe200000010ff */
[----:B------:R-:W-:Y:S01]  /*9060*/  @P4 STG.E.U16 desc[UR36][R4.64+0x160], R112 ;  /* 0x0001607004004986 */ /* 0x000fe2000c101524 */
[C---:B------:R-:W-:Y:S02]  /*9070*/  ISETP.GT.AND P3, PT, R0.reuse, 0x8, P0 ;  /* 0x000000080000780c */ /* 0x040fe40000764270 */
[----:B------:R-:W-:Y:S01]  /*9080*/  ISETP.GT.AND P0, PT, R3, 0xb9, PT ;  /* 0x000000b90300780c */ /* 0x000fe20003f04270 */
[----:B------:R-:W-:Y:S01]  /*9090*/  @P5 STG.E.U16 desc[UR36][R4.64+0x162], R113 ;  /* 0x0001627104005986 */ /* 0x000fe2000c101524 */
[----:B------:R-:W-:-:S02]  /*90a0*/  ISETP.GT.AND P4, PT, R0, RZ, P1 ;  /* 0x000000ff0000720c */ /* 0x000fc40000f84270 */
[----:B------:R-:W-:Y:S02]  /*90b0*/  F2FP.BF16.F32.PACK_AB R114, RZ, R114 ;  /* 0x00000072ff72723e */ /* 0x000fe400000010ff */
[C---:B------:R-:W-:Y:S02]  /*90c0*/  ISETP.GT.AND P5, PT, R0.reuse, RZ, P0 ;  /* 0x000000ff0000720c */ /* 0x040fe400007a4270 */
[----:B------:R-:W-:Y:S01]  /*90d0*/  F2FP.BF16.F32.PACK_AB R115, RZ, R115 ;  /* 0x00000073ff73723e */ /* 0x000fe200000010ff */
[----:B------:R-:W-:Y:S01]  /*90e0*/  @P2 STG.E.U16 desc[UR36][R6.64+0x160], R114 ;  /* 0x0001607206002986 */ /* 0x000fe2000c101524 */
[----:B------:R-:W-:Y:S02]  /*90f0*/  F2FP.BF16.F32.PACK_AB R116, RZ, R116 ;  /* 0x00000074ff74723e */ /* 0x000fe400000010ff */
        /* <DEDUP_REMOVED lines=65> */
[----:B------:R-:W-:Y:S02]  /*9510*/  ISETP.GT.AND P5, PT, R0, RZ, P0 ;  /* 0x000000ff0000720c */ /* 0x000fe400007a4270 */
[----:B------:R-:W-:Y:S02]  /*9520*/  F2FP.BF16.F32.PACK_AB R134, RZ, R134 ;  /* 0x00000086ff86723e */ /* 0x000fe400000010ff */
[----:B------:R-:W-:Y:S02]  /*9530*/  F2FP.BF16.F32.PACK_AB R135, RZ, R135 ;  /* 0x00000087ff87723e */ /* 0x000fe400000010ff */
[----:B------:R-:W-:Y:S01]  /*9540*/  F2FP.BF16.F32.PACK_AB R136, RZ, R136 ;  /* 0x00000088ff88723e */ /* 0x000fe200000010ff */
[----:B------:R-:W-:Y:S01]  /*9550*/  @P2 STG.E.U16 desc[UR36][R6.64+0x1b0], R134 ;  /* 0x0001b08606002986 */ /* 0x000fe2000c101524 */
[----:B------:R-:W-:-:S02]  /*9560*/  F2FP.BF16.F32.PACK_AB R137, RZ, R137 ;  /* 0x00000089ff89723e */ /* 0x000fc400000010ff */
[C---:B------:R-:W-:Y:S01]  /*9570*/  ISETP.GT.AND P1, PT, R0.reuse, 0x8, P1 ;  /* 0x000000080000780c */ /* 0x040fe20000f24270 */
[----:B------:R-:W-:Y:S01]  /*9580*/  @P3 STG.E.U16 desc[UR36][R6.64+0x1b2], R135 ;  /* 0x0001b28706003986 */ /* 0x000fe2000c101524 */
[C---:B------:R-:W-:Y:S02]  /*9590*/  ISETP.GT.AND P2, PT, R0.reuse, 0x8, P0 ;  /* 0x000000080000780c */ /* 0x040fe40000744270 */
[C---:B------:R-:W-:Y:S01]  /*95a0*/  ISETP.GT.AND P0, PT, R3.reuse, 0xe9, PT ;  /* 0x000000e90300780c */ /* 0x040fe20003f04270 */
[----:B------:R-:W-:Y:S01]  /*95b0*/  @P4 STG.E.U16 desc[UR36][R4.64+0x1c0], R136 ;  /* 0x0001c08804004986 */ /* 0x000fe2000c101524 */
[----:B------:R-:W-:Y:S02]  /*95c0*/  ISETP.GT.AND P4, PT, R3, 0xe8, PT ;  /* 0x000000e80300780c */ /* 0x000fe40003f84270 */
[----:B------:R-:W-:Y:S01]  /*95d0*/  F2FP.BF16.F32.PACK_AB R138, RZ, R138 ;  /* 0x0000008aff8a723e */ /* 0x000fe200000010ff */
[----:B------:R-:W-:Y:S01]  /*95e0*/  @P5 STG.E.U16 desc[UR36][R4.64+0x1c2], R137 ;  /* 0x0001c28904005986 */ /* 0x000fe2000c101524 */
[----:B------:R-:W-:-:S02]  /*95f0*/  ISETP.GT.AND P5, PT, R0, RZ, P4 ;  /* 0x000000ff0000720c */ /* 0x000fc400027a4270 */
[----:B------:R-:W-:Y:S01]  /*9600*/  F2FP.BF16.F32.PACK_AB R139, RZ, R139 ;  /* 0x0000008bff8b723e */ /* 0x000fe200000010ff */
[----:B------:R-:W-:Y:S01]  /*9610*/  @P1 STG.E.U16 desc[UR36][R6.64+0x1c0], R138 ;  /* 0x0001c08a06001986 */ /* 0x000fe2000c101524 */
[----:B------:R-:W-:Y:S02]  /*9620*/  F2FP.BF16.F32.PACK_AB R140, RZ, R140 ;  /* 0x0000008cff8c723e */ /* 0x000fe400000010ff */
[C---:B------:R-:W-:Y:S01]  /*9630*/  ISETP.GT.AND P3, PT, R0.reuse, RZ, P0 ;  /* 0x000000ff0000720c */ /* 0x040fe20000764270 */
[----:B------:R-:W-:Y:S01]  /*9640*/  @P2 STG.E.U16 desc[UR36][R6.64+0x1c2], R139 ;  /* 0x0001c28b06002986 */ /* 0x000fe2000c101524 */
[C---:B------:R-:W-:Y:S02]  /*9650*/  ISETP.GT.AND P4, PT, R0.reuse, 0x8, P4 ;  /* 0x000000080000780c */ /* 0x040fe40002784270 */
[----:B------:R-:W-:Y:S02]  /*9660*/  F2FP.BF16.F32.PACK_AB R141, RZ, R141 ;  /* 0x0000008dff8d723e */ /* 0x000fe400000010ff */
[----:B------:R-:W-:Y:S01]  /*9670*/  F2FP.BF16.F32.PACK_AB R142, RZ, R142 ;  /* 0x0000008eff8e723e */ /* 0x000fe200000010ff */
[----:B------:R-:W-:Y:S01]  /*9680*/  @P5 STG.E.U16 desc[UR36][R4.64+0x1d0], R140 ;  /* 0x0001d08c04005986 */ /* 0x000fe2000c101524 */
[----:B------:R-:W-:-:S02]  /*9690*/  ISETP.GT.AND P5, PT, R0, 0x8, P0 ;  /* 0x000000080000780c */ /* 0x000fc400007a4270 */
[----:B------:R-:W-:Y:S02]  /*96a0*/  F2FP.BF16.F32.PACK_AB R143, RZ, R143 ;  /* 0x0000008fff8f723e */ /* 0x000fe400000010ff */
[C---:B------:R-:W-:Y:S01]  /*96b0*/  ISETP.GT.AND P0, PT, R3.reuse, 0xf1, PT ;  /* 0x000000f10300780c */ /* 0x040fe20003f04270 */
[----:B------:R-:W-:Y:S01]  /*96c0*/  @P3 STG.E.U16 desc[UR36][R4.64+0x1d2], R141 ;  /* 0x0001d28d04003986 */ /* 0x000fe2000c101524 */
[----:B------:R-:W-:Y:S02]  /*96d0*/  ISETP.GT.AND P3, PT, R3, 0xf0, PT ;  /* 0x000000f00300780c */ /* 0x000fe40003f64270 */
[----:B------:R-:W-:Y:S01]  /*96e0*/  F2FP.BF16.F32.PACK_AB R144, RZ, R144 ;  /* 0x00000090ff90723e */ /* 0x000fe200000010ff */
[----:B------:R-:W-:Y:S01]  /*96f0*/  @P4 STG.E.U16 desc[UR36][R6.64+0x1d0], R142 ;  /* 0x0001d08e06004986 */ /* 0x000fe2000c101524 */
[C---:B------:R-:W-:Y:S02]  /*9700*/  ISETP.GT.AND P4, PT, R0.reuse, RZ, P3 ;  /* 0x000000ff0000720c */ /* 0x040fe40001f84270 */
[----:B------:R-:W-:Y:S01]  /*9710*/  F2FP.BF16.F32.PACK_AB R145, RZ, R145 ;  /* 0x00000091ff91723e */ /* 0x000fe200000010ff */
[----:B------:R-:W-:Y:S01]  /*9720*/  @P5 STG.E.U16 desc[UR36][R6.64+0x1d2], R143 ;  /* 0x0001d28f06005986 */ /* 0x000fe2000c101524 */
[----:B------:R-:W-:-:S02]  /*9730*/  ISETP.GT.AND P5, PT, R0, RZ, P0 ;  /* 0x000000ff0000720c */ /* 0x000fc400007a4270 */
[C---:B------:R-:W-:Y:S02]  /*9740*/  ISETP.GT.AND P2, PT, R3.reuse, 0xf8, PT ;  /* 0x000000f80300780c */ /* 0x040fe40003f44270 */
[----:B------:R-:W-:Y:S02]  /*9750*/  ISETP.GT.AND P1, PT, R3, 0xf9, PT ;  /* 0x000000f90300780c */ /* 0x000fe40003f24270 */
[C---:B------:R-:W-:Y:S02]  /*9760*/  ISETP.GT.AND P3, PT, R0.reuse, 0x8, P3 ;  /* 0x000000080000780c */ /* 0x040fe40001f64270 */
[C---:B------:R-:W-:Y:S01]  /*9770*/  ISETP.GT.AND P0, PT, R0.reuse, 0x8, P0 ;  /* 0x000000080000780c */ /* 0x040fe20000704270 */
[----:B------:R-:W-:Y:S01]  /*9780*/  @P4 STG.E.U16 desc[UR36][R4.64+0x1e0], R144 ;  /* 0x0001e09004004986 */ /* 0x000fe2000c101524 */
[C---:B------:R-:W-:Y:S02]  /*9790*/  ISETP.GT.AND P4, PT, R0.reuse, RZ, P1 ;  /* 0x000000ff0000720c */ /* 0x040fe40000f84270 */
[----:B------:R-:W-:Y:S01]  /*97a0*/  F2FP.BF16.F32.PACK_AB R146, RZ, R146 ;  /* 0x00000092ff92723e */ /* 0x000fe200000010ff */
[----:B------:R-:W-:Y:S01]  /*97b0*/  @P5 STG.E.U16 desc[UR36][R4.64+0x1e2], R145 ;  /* 0x0001e29104005986 */ /* 0x000fe2000c101524 */
[----:B------:R-:W-:-:S02]  /*97c0*/  ISETP.GT.AND P5, PT, R0, RZ, P2 ;  /* 0x000000ff0000720c */ /* 0x000fc400017a4270 */
[C---:B------:R-:W-:Y:S02]  /*97d0*/  ISETP.GT.AND P2, PT, R0.reuse, 0x8, P2 ;  /* 0x000000080000780c */ /* 0x040fe40001744270 */
[----:B------:R-:W-:Y:S01]  /*97e0*/  F2FP.BF16.F32.PACK_AB R147, RZ, R147 ;  /* 0x00000093ff93723e */ /* 0x000fe200000010ff */
[----:B------:R-:W-:Y:S01]  /*97f0*/  @P3 STG.E.U16 desc[UR36][R6.64+0x1e0], R146 ;  /* 0x0001e09206003986 */ /* 0x000fe2000c101524 */
[----:B------:R-:W-:Y:S02]  /*9800*/  ISETP.GT.AND P1, PT, R0, 0x8, P1 ;  /* 0x000000080000780c */ /* 0x000fe40000f24270 */
[----:B------:R-:W-:Y:S01]  /*9810*/  F2FP.BF16.F32.PACK_AB R148, RZ, R148 ;  /* 0x00000094ff94723e */ /* 0x000fe200000010ff */
[----:B------:R-:W-:Y:S01]  /*9820*/  @P0 STG.E.U16 desc[UR36][R6.64+0x1e2], R147 ;  /* 0x0001e29306000986 */ /* 0x000fe2000c101524 */
[----:B------:R-:W-:Y:S02]  /*9830*/  F2FP.BF16.F32.PACK_AB R149, RZ, R149 ;  /* 0x00000095ff95723e */ /* 0x000fe400000010ff */
[----:B------:R-:W-:Y:S01]  /*9840*/  F2FP.BF16.F32.PACK_AB R150, RZ, R150 ;  /* 0x00000096ff96723e */ /* 0x000fe200000010ff */
[----:B------:R-:W-:Y:S01]  /*9850*/  @P5 STG.E.U16 desc[UR36][R4.64+0x1f0], R148 ;  /* 0x0001f09404005986 */ /* 0x000fe2000c101524 */
[----:B------:R-:W-:-:S03]  /*9860*/  F2FP.BF16.F32.PACK_AB R151, RZ, R151 ;  /* 0x00000097ff97723e */ /* 0x000fc600000010ff */
[----:B------:R0:W-:Y:S02]  /*9870*/  @P4 STG.E.U16 desc[UR36][R4.64+0x1f2], R149 ;  /* 0x0001f29504004986 */ /* 0x0001e4000c101524 */
[----:B0-----:R-:W-:Y:S02]  /*9880*/  @P2 IMAD.MOV.U32 R4, RZ, RZ, R6 ;  /* 0x000000ffff042224 */ /* 0x001fe400078e0006 */
[----:B------:R-:W-:-:S05]  /*9890*/  @P2 IMAD.MOV.U32 R5, RZ, RZ, R7 ;  /* 0x000000ffff052224 */ /* 0x000fca00078e0007 */
[----:B------:R0:W-:Y:S04]  /*98a0*/  @P2 STG.E.U16 desc[UR36][R4.64+0x1f0], R150 ;  /* 0x0001f09604002986 */ /* 0x0001e8000c101524 */
[----:B------:R0:W-:Y:S02]  /*98b0*/  @P1 STG.E.U16 desc[UR36][R6.64+0x1f2], R151 ;  /* 0x0001f29706001986 */ /* 0x0001e4000c101524 */
.L_x_282:
[----:B------:R-:W-:Y:S05]  /*98c0*/  BSYNC B0 ;  /* 0x0000000000007941 */ /* 0x000fea0003800000 */
.L_x_28:
[----:B------:R-:W-:Y:S01]  /*98d0*/  ULDC UR4, c[0x0][0xc] ;  /* 0x0000030000047ab9 */ /* 0x000fe20000000800 */
[----:B------:R-:W-:Y:S01]  /*98e0*/  ULDC UR5, c[0x0][0x10] ;  /* 0x0000040000057ab9 */ /* 0x000fe20000000800 */
[----:B0-----:R-:W0:Y:S01]  /*98f0*/  LDC R3, c[0x0][0x14] ;  /* 0x00000500ff037b82 */ /* 0x001e220000000800 */
[----:B------:R-:W-:Y:S01]  /*9900*/  UIMAD.WIDE.U32 UR4, UR4, UR5, URZ ;  /* 0x00000005040472a5 */ /* 0x000fe2000f8e003f */
[----:B------:R-:W-:Y:S01]  /*9910*/  PRMT R0, RZ, 0x7610, R0 ;  /* 0x00007610ff007816 */ /* 0x000fe20000000000 */
[----:B----45:R-:W-:Y:S02]  /*9920*/  IMAD.MOV.U32 R152, RZ, RZ, -0x1 ;  /* 0xffffffffff987424 */ /* 0x030fe400078e00ff */
[----:B------:R-:W-:Y:S02]  /*9930*/  IMAD.MOV.U32 R23, RZ, RZ, -0x1 ;  /* 0xffffffffff177424 */ /* 0x000fe400078e00ff */
[----:B0-----:R-:W-:-:S04]  /*9940*/  IMAD.WIDE.U32 R16, R3, UR4, R16 ;  /* 0x0000000403107c25 */ /* 0x001fc8000f8e0010 */
[----:B------:R-:W-:Y:S01]  /*9950*/  IMAD R3, R3, UR5, RZ ;  /* 0x0000000503037c24 */ /* 0x000fe2000f8e02ff */
[----:B------:R-:W-:Y:S02]  /*9960*/  ULDC.64 UR4, c[0x0][0x650] ;  /* 0x0001940000047ab9 */ /* 0x000fe40000000a00 */
[----:B------:R-:W-:Y:S01]  /*9970*/  ISETP.GE.U32.AND P0, PT, R16, UR4, PT ;  /* 0x0000000410007c0c */ /* 0x000fe2000bf06070 */
[----:B------:R-:W-:-:S05]  /*9980*/  IMAD.IADD R17, R17, 0x1, R3 ;  /* 0x0000000111117824 */ /* 0x000fca00078e0203 */
[----:B------:R-:W-:-:S13]  /*9990*/  ISETP.GE.U32.AND.EX P0, PT, R17, UR5, PT, P0 ;  /* 0x0000000511007c0c */ /* 0x000fda000bf06100 */
[----:B------:R-:W-:Y:S05]  /*99a0*/  @P0 BRA `(.L_x_283) ;  /* 0x0000000400640947 */ /* 0x000fea0003800000 */
[----:B------:R-:W0:Y:S01]  /*99b0*/  S2R R12, SR_CTAID.X ;  /* 0x00000000000c7919 */ /* 0x000e220000002500 */
[----:B------:R-:W4:Y:S01]  /*99c0*/  LDC.64 R10, c[0x0][0x628] ;  /* 0x00018a00ff0a7b82 */ /* 0x000f220000000a00 */
[----:B------:R-:W-:Y:S01]  /*99d0*/  ULDC UR4, c[0x0][0x150] ;  /* 0x0000540000047ab9 */ /* 0x000fe20000000800 */
[----:B-123--:R-:W-:Y:S01]  /*99e0*/  IMAD.MOV.U32 R8, RZ, RZ, R16 ;  /* 0x000000ffff087224 */ /* 0x00efe200078e0010 */
[----:B------:R-:W1:Y:S01]  /*99f0*/  S2R R24, SR_CTAID.Y ;  /* 0x0000000000187919 */ /* 0x000e620000002600 */
[----:B------:R-:W-:-:S04]  /*9a00*/  IMAD.MOV.U32 R9, RZ, RZ, R17 ;  /* 0x000000ffff097224 */ /* 0x000fc800078e0011 */
[----:B------:R-:W2:Y:S08]  /*9a10*/  LDC R21, c[0x0][0x144] ;  /* 0x00005100ff157b82 */ /* 0x000eb00000000800 */
[----:B------:R-:W3:Y:S08]  /*9a20*/  LDC R0, c[0x0][0x630] ;  /* 0x00018c00ff007b82 */ /* 0x000ef00000000800 */
[----:B------:R-:W1:Y:S01]  /*9a30*/  LDC.64 R14, c[0x0][0x620] ;  /* 0x00018800ff0e7b82 */ /* 0x000e620000000a00 */
[----:B----4-:R-:W-:-:S04]  /*9a40*/  ISETP.NE.U32.AND P0, PT, R10, RZ, PT ;  /* 0x000000ff0a00720c */ /* 0x010fc80003f05070 */
[----:B------:R-:W-:Y:S02]  /*9a50*/  ISETP.NE.AND.EX P0, PT, R11, RZ, PT, P0 ;  /* 0x000000ff0b00720c */ /* 0x000fe40003f05300 */
[----:B0-----:R-:W-:-:S05]  /*9a60*/  I2FP.F32.U32 R3, R12 ;  /* 0x0000000c00037245 */ /* 0x001fca0000201000 */
[----:B------:R-:W-:-:S04]  /*9a70*/  FMUL R3, R3, UR4 ;  /* 0x0000000403037c20 */ /* 0x000fc80008400000 */
[----:B------:R0:W4:Y:S02]  /*9a80*/  F2I.U32.TRUNC.NTZ R20, R3 ;  /* 0x0000000300147305 */ /* 0x000124000020f000 */
[----:B--23--:R-:W-:Y:S05]  /*9a90*/  @!P0 BRA `(.L_x_284) ;  /* 0x0000000000288947 */ /* 0x00cfea0003800000 */
[----:B0-----:R-:W0:Y:S02]  /*9aa0*/  LDC R3, c[0x0][0x634] ;  /* 0x00018d00ff037b82 */ /* 0x001e240000000800 */
        /* <DEDUP_REMOVED lines=9> */
.L_x_284:
[----:B------:R-:W2:Y:S01]  /*9b40*/  LDC.64 R30, c[0x0][0x640] ;  /* 0x00019000ff1e7b82 */ /* 0x000ea20000000a00 */
[-CC-:B------:R-:W-:Y:S01]  /*9b50*/  SHF.R.U64 R23, R8, R0.reuse, R9.reuse ;  /* 0x0000000008177219 */ /* 0x180fe20000001209 */
[----:B----4-:R-:W-:Y:S01]  /*9b60*/  IMAD.MOV R20, RZ, RZ, -R20 ;  /* 0x000000ffff147224 */ /* 0x010fe200078e0a14 */
[----:B------:R-:W-:Y:S01]  /*9b70*/  SHF.R.U32.HI R0, RZ, R0, R9 ;  /* 0x00000000ff007219 */ /* 0x000fe20000011609 */
[----:B------:R-:W-:Y:S01]  /*9b80*/  ULDC UR4, c[0x0][0x154] ;  /* 0x0000550000047ab9 */ /* 0x000fe20000000800 */
[----:B0-----:R-:W-:Y:S01]  /*9b90*/  IADD3 R3, P0, RZ, -R23, RZ ;  /* 0x80000017ff037210 */ /* 0x001fe20007f1e0ff */
[----:B------:R-:W-:Y:S02]  /*9ba0*/  IMAD R26, R21, R20, R12 ;  /* 0x00000014151a7224 */ /* 0x000fe400078e020c */
[----:B------:R-:W0:Y:S01]  /*9bb0*/  LDC R6, c[0x0][0x618] ;  /* 0x00018600ff067b82 */ /* 0x000e220000000800 */
[----:B------:R-:W-:Y:S02]  /*9bc0*/  IMAD.MOV.U32 R7, RZ, RZ, 0x1 ;  /* 0x00000001ff077424 */ /* 0x000fe400078e00ff */
[----:B------:R-:W-:-:S04]  /*9bd0*/  IMAD.X R5, RZ, RZ, ~R0, P0 ;  /* 0x000000ffff057224 */ /* 0x000fc800000e0e00 */
[-C--:B-1----:R-:W-:Y:S01]  /*9be0*/  IMAD R0, R5, R14.reuse, RZ ;  /* 0x0000000e05007224 */ /* 0x082fe200078e02ff */
[----:B------:R-:W1:Y:S01]  /*9bf0*/  LDC R8, c[0x0][0x608] ;  /* 0x00018200ff087b82 */ /* 0x000e620000000800 */
[----:B------:R-:W-:-:S04]  /*9c00*/  IMAD.WIDE.U32 R4, R3, R14, R16 ;  /* 0x0000000e03047225 */ /* 0x000fc800078e0010 */
[----:B------:R-:W-:Y:S01]  /*9c10*/  IMAD R3, R3, R15, R0 ;  /* 0x0000000f03037224 */ /* 0x000fe200078e0200 */
[----:B------:R-:W-:Y:S02]  /*9c20*/  I2FP.F32.U32 R0, R24 ;  /* 0x0000001800007245 */ /* 0x000fe40000201000 */
[----:B------:R-:W3:Y:S01]  /*9c30*/  LDC R28, c[0x0][0x658] ;  /* 0x00019600ff1c7b82 */ /* 0x000ee20000000800 */
[----:B------:R-:W-:Y:S01]  /*9c40*/  IMAD.IADD R3, R5, 0x1, R3 ;  /* 0x0000000105037824 */ /* 0x000fe200078e0203 */
[----:B--2---:R-:W-:Y:S01]  /*9c50*/  ISETP.NE.U32.AND P0, PT, R30, RZ, PT ;  /* 0x000000ff1e00720c */ /* 0x004fe20003f05070 */
[----:B------:R-:W-:Y:S01]  /*9c60*/  FMUL R0, R0, UR4 ;  /* 0x0000000400007c20 */ /* 0x000fe20008400000 */
[----:B------:R-:W-:Y:S02]  /*9c70*/  IMAD.MOV.U32 R5, RZ, RZ, -0x1 ;  /* 0xffffffffff057424 */ /* 0x000fe400078e00ff */
[----:B------:R-:W-:Y:S01]  /*9c80*/  ISETP.NE.AND.EX P0, PT, R31, RZ, PT, P0 ;  /* 0x000000ff1f00720c */ /* 0x000fe20003f05300 */
[----:B------:R2:W4:Y:S01]  /*9c90*/  F2I.U32.TRUNC.NTZ R13, R0 ;  /* 0x00000000000d7305 */ /* 0x000522000020f000 */
[----:B------:R-:W2:Y:S01]  /*9ca0*/  LDC R15, c[0x0][0x148] ;  /* 0x00005200ff0f7b82 */ /* 0x000ea20000000800 */
[----:B0-----:R-:W-:-:S02]  /*9cb0*/  SHF.R.U64 R12, R4, R6, R3 ;  /* 0x00000006040c7219 */ /* 0x001fc40000001203 */
[----:B------:R-:W-:-:S05]  /*9cc0*/  SHF.R.U32.HI R3, RZ, R6, R3 ;  /* 0x00000006ff037219 */ /* 0x000fca0000011603 */
[----:B------:R-:W0:Y:S01]  /*9cd0*/  LDC R20, c[0x0][0x600] ;  /* 0x00018000ff147b82 */ /* 0x000e220000000800 */
[-CC-:B-1----:R-:W-:Y:S02]  /*9ce0*/  SHF.R.U64 R10, R12, R8.reuse, R3.reuse ;  /* 0x000000080c0a7219 */ /* 0x182fe40000001203 */
[----:B------:R-:W-:-:S05]  /*9cf0*/  SHF.R.U32.HI R3, RZ, R8, R3 ;  /* 0x00000008ff037219 */ /* 0x000fca0000011603 */
[----:B------:R-:W1:Y:S01]  /*9d00*/  LDC R21, c[0x0][0x648] ;  /* 0x00019200ff157b82 */ /* 0x000e620000000800 */
[-C--:B---3--:R-:W-:Y:S02]  /*9d10*/  SHF.L.U32 R4, R5, R28.reuse, RZ ;  /* 0x0000001c05047219 */ /* 0x088fe400000006ff */
[-CC-:B------:R-:W-:Y:S02]  /*9d20*/  SHF.R.U64 R14, R10, R28.reuse, R3.reuse ;  /* 0x0000001c0a0e7219 */ /* 0x180fe40000001203 */
[----:B------:R-:W-:Y:S02]  /*9d30*/  SHF.R.U32.HI R5, RZ, R28, R3 ;  /* 0x0000001cff057219 */ /* 0x000fe40000011603 */
[----:B------:R-:W-:Y:S01]  /*9d40*/  LOP3.LUT R153, RZ, R4, RZ, 0x33, !PT ;  /* 0x00000004ff997212 */ /* 0x000fe200078e33ff */
[----:B------:R-:W3:Y:S01]  /*9d50*/  LDC R25, c[0x0][0x638] ;  /* 0x00018e00ff197b82 */ /* 0x000ee20000000800 */
[----:B------:R-:W-:Y:S01]  /*9d60*/  SHF.L.U32 R28, R7, R28, RZ ;  /* 0x0000001c071c7219 */ /* 0x000fe200000006ff */
[----:B------:R-:W-:-:S06]  /*9d70*/  IMAD.MOV.U32 R4, RZ, RZ, R14 ;  /* 0x000000ffff047224 */ /* 0x000fcc00078e000e */
[----:B------:R-:W0:Y:S01]  /*9d80*/  LDC R27, c[0x0][0x610] ;  /* 0x00018400ff1b7b82 */ /* 0x000e220000000800 */
[----:B----4-:R-:W-:Y:S05]  /*9d90*/  @!P0 BRA `(.L_x_285) ;  /* 0x0000000000288947 */ /* 0x010fea0003800000 */
[----:B------:R-:W4:Y:S02]  /*9da0*/  LDC R3, c[0x0][0x64c] ;  /* 0x00019300ff037b82 */ /* 0x000f240000000800 */
[----:B----4-:R-:W-:-:S05]  /*9db0*/  IADD3 R3, P0, R14, R3, RZ ;  /* 0x000000030e037210 */ /* 0x010fca0007f1e0ff */
        /* <DEDUP_REMOVED lines=8> */
.L_x_285:
[----:B------:R-:W-:Y:S01]  /*9e40*/  ISETP.NE.AND P0, PT, R2, 0x1, PT ;  /* 0x000000010200780c */ /* 0x000fe20003f05270 */
[----:B------:R-:W-:Y:S01]  /*9e50*/  IMAD.MOV R13, RZ, RZ, -R13 ;  /* 0x000000ffff0d7224 */ /* 0x000fe200078e0a0d */
[----:B-12---:R-:W-:Y:S01]  /*9e60*/  SHF.R.U64 R0, R4, R21, R5 ;  /* 0x0000001504007219 */ /* 0x006fe20000001205 */
[----:B0-----:R-:W-:Y:S01]  /*9e70*/  VIADD R5, R20, 0xffffffff ;  /* 0xffffffff14057836 */ /* 0x001fe20000000000 */
[----:B------:R-:W-:-:S03]  /*9e80*/  LOP3.LUT R153, R10, R153, RZ, 0xc0, !PT ;  /* 0x000000990a997212 */ /* 0x000fc600078ec0ff */
[----:B------:R-:W-:Y:S01]  /*9e90*/  IMAD.MOV R3, RZ, RZ, -R0 ;  /* 0x000000ffff037224 */ /* 0x000fe200078e0a00 */
[----:B------:R-:W-:Y:S01]  /*9ea0*/  LOP3.LUT R5, R12, R5, RZ, 0xc0, !PT ;  /* 0x000000050c057212 */ /* 0x000fe200078ec0ff */
[----:B------:R-:W-:Y:S02]  /*9eb0*/  IMAD R153, R28, R0, R153 ;  /* 0x000000001c997224 */ /* 0x000fe400078e0299 */
[----:B---3--:R-:W-:Y:S02]  /*9ec0*/  IMAD R0, R3, R25, R14 ;  /* 0x0000001903007224 */ /* 0x008fe400078e020e */
[----:B------:R-:W-:Y:S02]  /*9ed0*/  @P0 IMAD R26, R15, R13, R24 ;  /* 0x0000000d0f1a0224 */ /* 0x000fe400078e0218 */
[----:B------:R-:W-:Y:S02]  /*9ee0*/  IMAD R4, R0, R20, R5 ;  /* 0x0000001400047224 */ /* 0x000fe400078e0205 */
[----:B------:R-:W-:-:S02]  /*9ef0*/  IMAD R153, R153, R27, R26 ;  /* 0x0000001b99997224 */ /* 0x000fc400078e021a */
[----:B------:R-:W-:-:S03]  /*9f00*/  IMAD.MOV.U32 R3, RZ, RZ, 0x1 ;  /* 0x00000001ff037424 */ /* 0x000fc600078e00ff */
[----:B------:R-:W-:Y:S02]  /*9f10*/  SEL R152, R4, R153, !P0 ;  /* 0x0000009904987207 */ /* 0x000fe40004000000 */
[----:B------:R-:W-:Y:S02]  /*9f20*/  PRMT R0, R3, 0x7610, R0 ;  /* 0x0000761003007816 */ /* 0x000fe40000000000 */
[----:B------:R-:W-:-:S07]  /*9f30*/  SEL R153, R153, R4, !P0 ;  /* 0x0000000499997207 */ /* 0x000fce0004000000 */
.L_x_283:
[----:B------:R-:W-:-:S13]  /*9f40*/  LOP3.LUT P0, RZ, R0, 0xff, RZ, 0xc0, !PT ;  /* 0x000000ff00ff7812 */ /* 0x000fda000780c0ff */
[----:B------:R-:W-:Y:S05]  /*9f50*/  @P0 BRA `(.L_x_286) ;  /* 0xffffff6c00f40947 */ /* 0x000fea000383ffff */
[----:B------:R-:W-:Y:S05]  /*9f60*/  EXIT ;  /* 0x000000000000794d */ /* 0x000fea0003800000 */
.L_x_3:
[----:B0-----:R-:W-:Y:S01]  /*9f70*/  ULDC.64 UR4, c[0x0][0x650] ;  /* 0x0001940000047ab9 */ /* 0x001fe20000000a00 */
        /* <DEDUP_REMOVED lines=25> */
.L_x_288:
[--C-:B------:R-:W-:Y:S01]  /*a110*/  SHF.R.U64 R12, R10, R14, R11.reuse ;  /* 0x0000000e0a0c7219 */ /* 0x100fe2000000120b */
[----:B------:R-:W0:Y:S01]  /*a120*/  LDC R22, c[0x0][0x618] ;  /* 0x00018600ff167b82 */ /* 0x000e220000000800 */
[----:B------:R-:W-:Y:S01]  /*a130*/  I2FP.F32.U32 R6, R4 ;  /* 0x0000000400067245 */ /* 0x000fe20000201000 */
[----:B------:R-:W-:Y:S01]  /*a140*/  ULDC UR4, c[0x0][0x150] ;  /* 0x0000540000047ab9 */ /* 0x000fe20000000800 */
[----:B------:R-:W-:Y:S02]  /*a150*/  SHF.R.U32.HI R5, RZ, R14, R11 ;  /* 0x0000000eff057219 */ /* 0x000fe4000001160b */
[----:B------:R-:W-:Y:S01]  /*a160*/  IADD3 R9, P0, RZ, -R12, RZ ;  /* 0x8000000cff097210 */ /* 0x000fe20007f1e0ff */
[----:B------:R-:W-:Y:S01]  /*a170*/  FMUL R11, R6, UR4 ;  /* 0x00000004060b7c20 */ /* 0x000fe20008400000 */
[----:B------:R-:W-:Y:S01]  /*a180*/  ULDC UR4, c[0x0][0x154] ;  /* 0x0000550000047ab9 */ /* 0x000fe20000000800 */
[----:B------:R-:W1:Y:S02]  /*a190*/  LDC.64 R24, c[0x0][0x640] ;  /* 0x00019000ff187b82 */ /* 0x000e640000000a00 */
[----:B------:R-:W-:-:S02]  /*a1a0*/  IMAD.X R5, RZ, RZ, ~R5, P0 ;  /* 0x000000ffff057224 */ /* 0x000fc400000e0e05 */
[----:B------:R-:W2:Y:S01]  /*a1b0*/  F2I.U32.TRUNC.NTZ R11, R11 ;  /* 0x0000000b000b7305 */ /* 0x000ea2000020f000 */
[----:B------:R-:W-:-:S03]  /*a1c0*/  IMAD.WIDE.U32 R6, R9, R20, R16 ;  /* 0x0000001409067225 */ /* 0x000fc600078e0010 */
[----:B------:R-:W3:Y:S01]  /*a1d0*/  LDC R13, c[0x0][0x144] ;  /* 0x00005100ff0d7b82 */ /* 0x000ee20000000800 */
[----:B------:R-:W-:-:S04]  /*a1e0*/  IMAD R8, R5, R20, RZ ;  /* 0x0000001405087224 */ /* 0x000fc800078e02ff */
[----:B------:R-:W-:Y:S02]  /*a1f0*/  IMAD R5, R9, R21, R8 ;  /* 0x0000001509057224 */ /* 0x000fe400078e0208 */
[----:B------:R-:W-:Y:S01]  /*a200*/  IMAD.MOV.U32 R8, RZ, RZ, -0x1 ;  /* 0xffffffffff087424 */ /* 0x000fe200078e00ff */
[----:B------:R-:W4:Y:S01]  /*a210*/  LDC R14, c[0x0][0x608] ;  /* 0x00018200ff0e7b82 */ /* 0x000f220000000800 */
[----:B------:R-:W-:Y:S01]  /*a220*/  IMAD.IADD R5, R7, 0x1, R5 ;  /* 0x0000000107057824 */ /* 0x000fe200078e0205 */
[----:B------:R-:W-:-:S04]  /*a230*/  I2FP.F32.U32 R7, R3 ;  /* 0x0000000300077245 */ /* 0x000fc80000201000 */
[-C--:B0-----:R-:W-:Y:S01]  /*a240*/  SHF.R.U64 R10, R6, R22.reuse, R5 ;  /* 0x00000016060a7219 */ /* 0x081fe20000001205 */
[----:B--2---:R-:W-:Y:S01]  /*a250*/  IMAD.MOV R6, RZ, RZ, -R11 ;  /* 0x000000ffff067224 */ /* 0x004fe200078e0a0b */
[----:B------:R-:W0:Y:S01]  /*a260*/  LDC R9, c[0x0][0x658] ;  /* 0x00019600ff097b82 */ /* 0x000e220000000800 */
[----:B-1----:R-:W-:Y:S01]  /*a270*/  ISETP.NE.U32.AND P0, PT, R24, RZ, PT ;  /* 0x000000ff1800720c */ /* 0x002fe20003f05070 */
[----:B------:R-:W-:Y:S01]  /*a280*/  FMUL R7, R7, UR4 ;  /* 0x0000000407077c20 */ /* 0x000fe20008400000 */
[----:B------:R-:W-:Y:S02]  /*a290*/  SHF.R.U32.HI R5, RZ, R22, R5 ;  /* 0x00000016ff057219 */ /* 0x000fe40000011605 */
[----:B------:R-:W-:-:S03]  /*a2a0*/  ISETP.NE.AND.EX P0, PT, R25, RZ, PT, P0 ;  /* 0x000000ff1900720c */ /* 0x000fc60003f05300 */
[----:B------:R-:W1:Y:S01]  /*a2b0*/  LDC R20, c[0x0][0x148] ;  /* 0x00005200ff147b82 */ /* 0x000e620000000800 */
[----:B---3--:R-:W-:Y:S02]  /*a2c0*/  IMAD R23, R13, R6, R4 ;  /* 0x000000060d177224 */ /* 0x008fe400078e0204 */
[----:B------:R-:W-:-:S05]  /*a2d0*/  IMAD.MOV.U32 R6, RZ, RZ, 0x1 ;  /* 0x00000001ff067424 */ /* 0x000fca00078e00ff */
[----:B------:R-:W2:Y:S01]  /*a2e0*/  LDC R21, c[0x0][0x600] ;  /* 0x00018000ff157b82 */ /* 0x000ea20000000800 */
[-CC-:B----4-:R-:W-:Y:S02]  /*a2f0*/  SHF.R.U64 R13, R10, R14.reuse, R5.reuse ;  /* 0x0000000e0a0d7219 */ /* 0x190fe40000001205 */
[----:B------:R-:W-:Y:S02]  /*a300*/  SHF.R.U32.HI R4, RZ, R14, R5 ;  /* 0x0000000eff047219 */ /* 0x000fe40000011605 */
[----:B------:R3:W4:Y:S03]  /*a310*/  F2I.U32.TRUNC.NTZ R14, R7 ;  /* 0x00000007000e7305 */ /* 0x000726000020f000 */
[----:B------:R-:W1:Y:S01]  /*a320*/  LDC R26, c[0x0][0x648] ;  /* 0x00019200ff1a7b82 */ /* 0x000e620000000800 */
[-C--:B0-----:R-:W-:Y:S02]  /*a330*/  SHF.R.U64 R15, R13, R9.reuse, R4 ;  /* 0x000000090d0f7219 */ /* 0x081fe40000001204 */
[----:B------:R-:W-:-:S02]  /*a340*/  SHF.L.U32 R8, R8, R9, RZ ;  /* 0x0000000908087219 */ /* 0x000fc400000006ff */
[-C--:B------:R-:W-:Y:S01]  /*a350*/  SHF.R.U32.HI R5, RZ, R9.reuse, R4 ;  /* 0x00000009ff057219 */ /* 0x080fe20000011604 */
[----:B------:R-:W-:Y:S01]  /*a360*/  IMAD.MOV.U32 R4, RZ, RZ, R15 ;  /* 0x000000ffff047224 */ /* 0x000fe200078e000f */
[----:B------:R-:W-:Y:S01]  /*a370*/  SHF.L.U32 R22, R6, R9, RZ ;  /* 0x0000000906167219 */ /* 0x000fe200000006ff */
[----:B------:R-:W0:Y:S01]  /*a380*/  LDC R27, c[0x0][0x638] ;  /* 0x00018e00ff1b7b82 */ /* 0x000e220000000800 */
[----:B------:R-:W-:-:S07]  /*a390*/  LOP3.LUT R28, RZ, R8, RZ, 0x33, !PT ;  /* 0x00000008ff1c7212 */ /* 0x000fce00078e33ff */
        /* <DEDUP_REMOVED lines=12> */
.L_x_289:
[----:B------:R-:W-:Y:S01]  /*a460*/  ISETP.NE.AND P0, PT, R2, 0x1, PT ;  /* 0x000000010200780c */ /* 0x000fe20003f05270 */
[----:B--2---:R-:W-:Y:S01]  /*a470*/  VIADD R7, R21, 0xffffffff ;  /* 0xffffffff15077836 */ /* 0x004fe20000000000 */
[----:B-1----:R-:W-:Y:S01]  /*a480*/  SHF.R.U64 R5, R4, R26, R5 ;  /* 0x0000001a04057219 */ /* 0x002fe20000001205 */
[----:B------:R-:W-:Y:S01]  /*a490*/  IMAD.MOV R14, RZ, RZ, -R14 ;  /* 0x000000ffff0e7224 */ /* 0x000fe200078e0a0e */
[----:B------:R-:W-:Y:S01]  /*a4a0*/  LOP3.LUT R4, R13, R28, RZ, 0xc0, !PT ;  /* 0x0000001c0d047212 */ /* 0x000fe200078ec0ff */
[----:B------:R-:W-:Y:S01]  /*a4b0*/  IMAD.MOV.U32 R8, RZ, RZ, R12 ;  /* 0x000000ffff087224 */ /* 0x000fe200078e000c */
[----:B------:R-:W-:Y:S01]  /*a4c0*/  LOP3.LUT R10, R10, R7, RZ, 0xc0, !PT ;  /* 0x000000070a0a7212 */ /* 0x000fe200078ec0ff */
[----:B------:R-:W-:Y:S02]  /*a4d0*/  IMAD.MOV R6, RZ, RZ, -R5 ;  /* 0x000000ffff067224 */ /* 0x000fe400078e0a05 */
[----:B------:R-:W-:-:S04]  /*a4e0*/  IMAD R4, R22, R5, R4 ;  /* 0x0000000516047224 */ /* 0x000fc800078e0204 */
[----:B------:R-:W-:Y:S02]  /*a4f0*/  @P0 IMAD R23, R20, R14, R3 ;  /* 0x0000000e14170224 */ /* 0x000fe400078e0203 */
[----:B0-----:R-:W-:Y:S02]  /*a500*/  IMAD R3, R6, R27, R15 ;  /* 0x0000001b06037224 */ /* 0x001fe400078e020f */
[----:B------:R-:W-:Y:S02]  /*a510*/  IMAD R7, R4, R29, R23 ;  /* 0x0000001d04077224 */ /* 0x000fe400078e0217 */
[----:B------:R-:W-:Y:S02]  /*a520*/  IMAD R4, R3, R21, R10 ;  /* 0x0000001503047224 */ /* 0x000fe400078e020a */
[----:B------:R-:W-:-:S03]  /*a530*/  IMAD.MOV.U32 R6, RZ, RZ, 0x1 ;  /* 0x00000001ff067424 */ /* 0x000fc600078e00ff */
[----:B------:R-:W-:Y:S02]  /*a540*/  SEL R9, R4, R7, !P0 ;  /* 0x0000000704097207 */ /* 0x000fe40004000000 */
[----:B------:R-:W-:-:S07]  /*a550*/  SEL R7, R7, R4, !P0 ;  /* 0x0000000407077207 */ /* 0x000fce0004000000 */
.L_x_287:
[----:B------:R-:W-:-:S08]  /*a560*/  NOP ;  /* 0x0000000000007918 */ /* 0x000fd00000000000 */
[----:B------:R-:W0:-:S00]  /*a570*/  USETMAXREG.DEALLOC.CTAPOOL 0x28 ;  /* 0x00000028000079c8 */ /* 0x000e0000080e0500 */
[----:B0-----:R-:W-:-:S13]  /*a580*/  ISETP.NE.AND P0, PT, R0, RZ, PT ;  /* 0x000000ff0000720c */ /* 0x001fda0003f05270 */
[----:B------:R-:W-:Y:S05]  /*a590*/  @P0 EXIT ;  /* 0x000000000000094d */ /* 0x000fea0003800000 */
[----:B------:R-:W-:Y:S01]  /*a5a0*/  LOP3.LUT P0, RZ, R6, 0xff, RZ, 0xc0, !PT ;  /* 0x000000ff06ff7812 */ /* 0x000fe2000780c0ff */
[----:B------:R-:W-:Y:S02]  /*a5b0*/  IMAD.MOV.U32 R3, RZ, RZ, 0x1 ;  /* 0x00000001ff037424 */ /* 0x000fe400078e00ff */
[----:B------:R-:W-:-:S10]  /*a5c0*/  IMAD.MOV.U32 R0, RZ, RZ, RZ ;  /* 0x000000ffff007224 */ /* 0x000fd400078e00ff */
[----:B------:R-:W-:Y:S05]  /*a5d0*/  @!P0 BRA `(.L_x_290) ;  /* 0x0000000c00348947 */ /* 0x000fea0003800000 */
[----:B------:R-:W0:Y:S01]  /*a5e0*/  LDC R0, c[0x0][0x28c] ;  /* 0x0000a300ff007b82 */ /* 0x000e220000000800 */
[----:B------:R-:W-:Y:S01]  /*a5f0*/  ULDC UR5, c[0x0][0x600] ;  /* 0x0001800000057ab9 */ /* 0x000fe20000000800 */
[----:B------:R-:W-:Y:S01]  /*a600*/  ULDC UR4, c[0x0][0xc] ;  /* 0x0000030000047ab9 */ /* 0x000fe20000000800 */
[----:B------:R-:W-:Y:S01]  /*a610*/  UIADD3 UR16, UR5, -0x1, URZ ;  /* 0xffffffff05107890 */ /* 0x000fe2000fffe03f */
[C---:B------:R-:W-:Y:S01]  /*a620*/  LOP3.LUT P2, RZ, R18.reuse, 0x7f, RZ, 0xc0, !PT ;  /* 0x0000007f12ff7812 */ /* 0x040fe2000784c0ff */
[----:B------:R-:W-:Y:S01]  /*a630*/  ULDC UR6, c[0x0][0x658] ;  /* 0x0001960000067ab9 */ /* 0x000fe20000000800 */
[----:B------:R-:W-:Y:S01]  /*a640*/  ULDC UR5, c[0x0][0x10] ;  /* 0x0000040000057ab9 */ /* 0x000fe20000000800 */
[----:B------:R-:W-:Y:S01]  /*a650*/  UMOV UR7, 0xffffffff ;  /* 0xffffffff00077882 */ /* 0x000fe20000000000 */
[----:B------:R-:W-:Y:S01]  /*a660*/  UMOV UR8, 0x1 ;  /* 0x0000000100087882 */ /* 0x000fe20000000000 */
[----:B------:R-:W-:Y:S01]  /*a670*/  UIMAD.WIDE.U32 UR4, UR4, UR5, URZ ;  /* 0x00000005040472a5 */ /* 0x000fe2000f8e003f */
[----:B------:R-:W-:Y:S01]  /*a680*/  LOP3.LUT P0, RZ, R18, 0x1f, RZ, 0xc0, !PT ;  /* 0x0000001f12ff7812 */ /* 0x000fe2000780c0ff */
[----:B------:R-:W-:Y:S01]  /*a690*/  USHF.L.U32 UR7, UR7, UR6, URZ ;  /* 0x0000000607077299 */ /* 0x000fe2000800063f */
[----:B------:R-:W-:Y:S01]  /*a6a0*/  BSSY B0, `(.L_x_290) ;  /* 0x00000c0000007945 */ /* 0x000fe20003800000 */
[----:B------:R-:W-:Y:S01]  /*a6b0*/  USHF.L.U32 UR18, UR8, UR6, URZ ;  /* 0x0000000608127299 */ /* 0x000fe2000800063f */
[----:B------:R-:W-:Y:S01]  /*a6c0*/  IMAD.MOV.U32 R11, RZ, RZ, 0x1 ;  /* 0x00000001ff0b7424 */ /* 0x000fe200078e00ff */
[----:B------:R-:W-:Y:S01]  /*a6d0*/  LOP3.LUT R18, R19, 0x2, RZ, 0xfc, !PT ;  /* 0x0000000213127812 */ /* 0x000fe200078efcff */
[----:B------:R-:W-:Y:S01]  /*a6e0*/  ULDC UR6, c[0x0][0x14] ;  /* 0x0000050000067ab9 */ /* 0x000fe20000000800 */
[----:B------:R-:W-:Y:S01]  /*a6f0*/  PLOP3.LUT P0, PT, P0, P2, PT, 0x8a, 0x0 ;  /* 0x000000000000781c */ /* 0x000fe20000705172 */
[----:B------:R-:W-:-:S02]  /*a700*/  UIMAD.WIDE.U32 UR20, UR4, UR6, URZ ;  /* 0x00000006041472a5 */ /* 0x000fc4000f8e003f */
[----:B------:R-:W-:Y:S02]  /*a710*/  UIMAD UR13, UR5, UR6, URZ ;  /* 0x00000006050d72a4 */ /* 0x000fe4000f8e023f */
[----:B------:R-:W-:Y:S01]  /*a720*/  ULOP3.LUT UR17, URZ, UR7, URZ, 0x33, !UPT ;  /* 0x000000073f117292 */ /* 0x000fe2000f8e333f */
[----:B0-----:R-:W-:Y:S01]  /*a730*/  VIADD R0, R0, 0x3f ;  /* 0x0000003f00007836 */ /* 0x001fe20000000000 */
[----:B------:R-:W-:Y:S01]  /*a740*/  UIADD3 UR13, UR21, UR13, URZ ;  /* 0x0000000d150d7290 */ /* 0x000fe2000fffe03f */
[----:B------:R-:W-:-:S03]  /*a750*/  ULDC.64 UR22, c[0x0][0x198] ;  /* 0x0000660000167ab9 */ /* 0x000fc60000000a00 */
[----:B------:R-:W-:-:S04]  /*a760*/  SHF.R.S32.HI R3, RZ, 0x1f, R0 ;  /* 0x0000001fff037819 */ /* 0x000fc80000011400 */
[----:B------:R-:W-:Y:S01]  /*a770*/  LEA.HI R3, R3, R0, RZ, 0x6 ;  /* 0x0000000003037211 */ /* 0x000fe200078f30ff */
[----:B------:R-:W-:-:S03]  /*a780*/  IMAD.MOV.U32 R0, RZ, RZ, RZ ;  /* 0x000000ffff007224 */ /* 0x000fc600078e00ff */
[----:B------:R-:W-:Y:S01]  /*a790*/  SHF.R.S32.HI R13, RZ, 0x6, R3 ;  /* 0x00000006ff0d7819 */ /* 0x000fe20000011403 */
[----:B------:R-:W-:-:S04]  /*a7a0*/  IMAD.MOV.U32 R3, RZ, RZ, 0x1 ;  /* 0x00000001ff037424 */ /* 0x000fc800078e00ff */
[----:B------:R-:W-:-:S07]  /*a7b0*/  VIADD R10, R13, 0x1 ;  /* 0x000000010d0a7836 */ /* 0x000fce0000000000 */
.L_x_302:
[----:B------:R-:W-:-:S03]  /*a7c0*/  UMOV UR4, 0xffffffff ;  /* 0xffffffff00047882 */ /* 0x000fc60000000000 */
[----:B------:R-:W-:Y:S05]  /*a7d0*/  BRA.DIV UR4, `(.L_x_291) ;  /* 0x0000000e04a07947 */ /* 0x000fea000b800000 */
[----:B------:R-:W-:-:S13]  /*a7e0*/  ELECT P6, URZ, PT ;  /* 0x00000000003f782f */ /* 0x000fda00038c0000 */
.L_x_313:
[----:B------:R-:W0:Y:S01]  /*a7f0*/  LDC R4, c[0x0][0x28c] ;  /* 0x0000a300ff047b82 */ /* 0x000e220000000800 */
[----:B------:R-:W-:Y:S01]  /*a800*/  BSSY B1, `(.L_x_292) ;  /* 0x0000037000017945 */ /* 0x000fe20003800000 */
[----:B0-----:R-:W-:-:S13]  /*a810*/  ISETP.LT.OR P6, PT, R4, 0x1, !P6 ;  /* 0x000000010400780c */ /* 0x001fda00077c1670 */
[----:B------:R-:W-:Y:S05]  /*a820*/  @P6 BRA `(.L_x_293) ;  /* 0x0000000000d06947 */ /* 0x000fea0003800000 */
[----:B------:R-:W-:Y:S02]  /*a830*/  IMAD.SHL.U32 R14, R9, 0x100, RZ ;  /* 0x00000100090e7824 */ /* 0x000fe400078e00ff */
[----:B------:R-:W-:Y:S02]  /*a840*/  IMAD.SHL.U32 R15, R7, 0x80, RZ ;  /* 0x00000080070f7824 */ /* 0x000fe400078e00ff */
[----:B------:R-:W-:Y:S02]  /*a850*/  IMAD.MOV.U32 R20, RZ, RZ, RZ ;  /* 0x000000ffff147224 */ /* 0x000fe400078e00ff */
[----:B------:R-:W-:Y:S02]  /*a860*/  IMAD.MOV.U32 R4, RZ, RZ, R10 ;  /* 0x000000ffff047224 */ /* 0x000fe400078e000a */
[----:B------:R-:W-:Y:S02]  /*a870*/  IMAD.MOV.U32 R5, RZ, RZ, R3 ;  /* 0x000000ffff057224 */ /* 0x000fe400078e0003 */
[----:B------:R-:W-:-:S07]  /*a880*/  IMAD.MOV.U32 R6, RZ, RZ, R0 ;  /* 0x000000ffff067224 */ /* 0x000fce00078e0000 */
.L_x_297:
[----:B------:R-:W0:Y:S01]  /*a890*/  S2R R12, SR_CgaCtaId ;  /* 0x00000000000c7919 */ /* 0x000e220000008800 */
[----:B------:R-:W-:Y:S01]  /*a8a0*/  MOV R7, 0x400 ;  /* 0x0000040000077802 */ /* 0x000fe20000000f00 */
[----:B------:R-:W1:Y:S03]  /*a8b0*/  @!P2 LDC R9, c[0x0][0x500] ;  /* 0x00014000ff09ab82 */ /* 0x000e660000000800 */
[----:B0-----:R-:W-:Y:S02]  /*a8c0*/  LEA R21, R12, R7, 0x18 ;  /* 0x000000070c157211 */ /* 0x001fe400078ec0ff */
[----:B------:R-:W-:-:S03]  /*a8d0*/  SHF.L.U32 R7, R5, 0x1f, RZ ;  /* 0x0000001f05077819 */ /* 0x000fc600000006ff */
[----:B------:R-:W-:-:S04]  /*a8e0*/  IMAD R12, R6, 0x8, R21 ;  /* 0x00000008060c7824 */ /* 0x000fc800078e0215 */
[----:B------:R-:W0:Y:S02]  /*a8f0*/  SYNCS.PHASECHK.TRANS64.TRYWAIT P1, [R12+URZ+0x20], R7 ;  /* 0x000020070c0075a7 */ /* 0x000e24000802017f */
[----:B01----:R-:W-:Y:S05]  /*a900*/  @!P1 BRA `(.L_x_294) ;  /* 0x0000000c00749947 */ /* 0x003fea0003800000 */
.L_x_314:
[----:B0-----:R-:W-:Y:S01]  /*a910*/  PRMT R7, R18, 0x9910, RZ ;  /* 0x0000991012077816 */ /* 0x001fe200000000ff */
[----:B------:R0:W-:Y:S03]  /*a920*/  @!P2 SYNCS.ARRIVE.TRANS64 RZ, [R12+URZ], R9 ;  /* 0x000000090cffa9a7 */ /* 0x0001e6000800003f */
[----:B------:R-:W-:-:S13]  /*a930*/  ISETP.NE.AND P1, PT, R7, 0x2, PT ;  /* 0x000000020700780c */ /* 0x000fda0003f25270 */
[----:B0-----:R-:W-:Y:S05]  /*a940*/  @P1 BRA `(.L_x_295) ;  /* 0x0000000000041947 */ /* 0x001fea0003800000 */
[----:B------:R-:W-:Y:S01]  /*a950*/  BPT.TRAP 0x1 ;  /* 0x000000040000795c */ /* 0x000fe20000300000 */
.L_x_295:
[----:B------:R-:W-:Y:S05]  /*a960*/  @P0 BRA `(.L_x_296) ;  /* 0x0000000000040947 */ /* 0x000fea0003800000 */
[----:B------:R-:W-:Y:S01]  /*a970*/  BPT.TRAP 0x1 ;  /* 0x000000040000795c */ /* 0x000fe20000300000 */
.L_x_296:
[--C-:B------:R-:W-:Y:S01]  /*a980*/  IMAD R7, R6, 0x4000, R21.reuse ;  /* 0x0000400006077824 */ /* 0x100fe200078e0215 */
[----:B------:R-:W-:Y:S01]  /*a990*/  R2UR UR9, R12 ;  /* 0x000000000c0972ca */ /* 0x000fe200000e0000 */
[----:B------:R-:W-:Y:S01]  /*a9a0*/  IMAD R21, R6, 0x8000, R21 ;  /* 0x0000800006157824 */ /* 0x000fe200078e0215 */
[----:B------:R-:W-:Y:S01]  /*a9b0*/  UIADD3 UR4, UP0, UR22, 0xf0, URZ ;  /* 0x000000f016047890 */ /* 0x000fe2000ff1e03f */
[----:B------:R-:W-:Y:S01]  /*a9c0*/  VIADD R4, R4, 0xffffffff ;  /* 0xffffffff04047836 */ /* 0x000fe20000000000 */
[----:B------:R-:W-:Y:S01]  /*a9d0*/  R2UR UR5, R7 ;  /* 0x00000000070572ca */ /* 0x000fe200000e0000 */
[----:B------:R-:W-:Y:S01]  /*a9e0*/  UIADD3 UR24, UP1, UR22, 0x1f0, URZ ;  /* 0x000001f016187890 */ /* 0x000fe2000ff3e03f */
[----:B------:R-:W-:Y:S01]  /*a9f0*/  R2UR UR8, R21 ;  /* 0x00000000150872ca */ /* 0x000fe200000e0000 */
[----:B------:R-:W-:Y:S01]  /*aa00*/  VIADD R6, R6, 0x1 ;  /* 0x0000000106067836 */ /* 0x000fe20000000000 */
[----:B------:R-:W-:Y:S01]  /*aa10*/  R2UR UR11, R15 ;  /* 0x000000000f0b72ca */ /* 0x000fe200000e0000 */
[----:B------:R-:W-:Y:S01]  /*aa20*/  UIADD3.X UR25, URZ, UR23, URZ, UP1, !UPT ;  /* 0x000000173f197290 */ /* 0x000fe20008ffe43f */
[----:B------:R-:W-:Y:S01]  /*aa30*/  R2UR UR10, R20 ;  /* 0x00000000140a72ca */ /* 0x000fe200000e0000 */
[----:B------:R-:W-:Y:S01]  /*aa40*/  UMOV UR6, 0x0 ;  /* 0x0000000000067882 */ /* 0x000fe20000000000 */
[----:B------:R-:W-:Y:S01]  /*aa50*/  R2UR UR12, R8 ;  /* 0x00000000080c72ca */ /* 0x000fe200000e0000 */
[----:B------:R-:W-:Y:S01]  /*aa60*/  UMOV UR7, 0x10000000 ;  /* 0x1000000000077882 */ /* 0x000fe20000000000 */
[----:B------:R-:W-:Y:S01]  /*aa70*/  R2UR UR19, R14 ;  /* 0x000000000e1372ca */ /* 0x000fe200000e0000 */
[----:B------:R-:W-:Y:S01]  /*aa80*/  VIADD R20, R20, 0x40 ;  /* 0x0000004014147836 */ /* 0x000fe20000000000 */
[----:B------:R-:W-:Y:S01]  /*aa90*/  ISETP.GT.AND P3, PT, R4, 0x1, PT ;  /* 0x000000010400780c */ /* 0x000fe20003f64270 */
[----:B------:R-:W-:Y:S01]  /*aaa0*/  UIADD3 UR14, UR5, 0x100, URZ ;  /* 0x00000100050e7890 */ /* 0x000fe2000fffe03f */
[----:B------:R-:W-:Y:S01]  /*aab0*/  ISETP.NE.AND P1, PT, R6, 0x4, PT ;  /* 0x000000040600780c */ /* 0x000fe20003f25270 */
[----:B------:R-:W-:-:S02]  /*aac0*/  UIADD3.X UR5, URZ, UR23, URZ, UP0, !UPT ;  /* 0x000000173f057290 */ /* 0x000fc400087fe43f */
[----:B------:R-:W-:Y:S01]  /*aad0*/  UIADD3 UR15, UR8, 0x10100, URZ ;  /* 0x00010100080f7890 */ /* 0x000fe2000fffe03f */
[----:B------:R-:W-:Y:S02]  /*aae0*/  SEL R12, RZ, 0x1, P1 ;  /* 0x00000001ff0c7807 */ /* 0x000fe40000800000 */
[----:B------:R-:W-:Y:S01]  /*aaf0*/  UMOV UR8, UR14 ;  /* 0x0000000e00087c82 */ /* 0x000fe20008000000 */
[----:B------:R-:W-:Y:S02]  /*ab00*/  SEL R6, R6, RZ, P1 ;  /* 0x000000ff06067207 */ /* 0x000fe40000800000 */
[----:B------:R-:W-:Y:S01]  /*ab10*/  LOP3.LUT R5, R5, R12, RZ, 0x3c, !PT ;  /* 0x0000000c05057212 */ /* 0x000fe200078e3cff */
[----:B------:R0:W-:Y:S02]  /*ab20*/  UTMALDG.3D [UR8], [UR4], desc[UR6] ;  /* 0x00000608040075b4 */ /* 0x0001e40008011000 */
[----:B0-----:R-:W-:Y:S01]  /*ab30*/  UMOV UR8, UR15 ;  /* 0x0000000f00087c82 */ /* 0x001fe20008000000 */
[----:B------:R-:W-:-:S02]  /*ab40*/  UMOV UR11, UR19 ;  /* 0x00000013000b7c82 */ /* 0x000fc40008000000 */
[----:B------:R0:W-:Y:S02]  /*ab50*/  UTMALDG.3D [UR8], [UR24], desc[UR6] ;  /* 0x00000608180075b4 */ /* 0x0001e40008011000 */
[----:B0-----:R-:W-:Y:S05]  /*ab60*/  @P3 BRA `(.L_x_297) ;  /* 0xfffffffc00483947 */ /* 0x001fea000383ffff */
.L_x_293:
[----:B------:R-:W-:Y:S05]  /*ab70*/  BSYNC B1 ;  /* 0x0000000000017941 */ /* 0x000fea0003800000 */
.L_x_292:
[----:B------:R-:W-:Y:S01]  /*ab80*/  LOP3.LUT P3, RZ, R11, 0xff, RZ, 0xc0, !PT ;  /* 0x000000ff0bff7812 */ /* 0x000fe2000786c0ff */
[----:B------:R-:W-:Y:S01]  /*ab90*/  IMAD.IADD R0, R13, 0x1, R0 ;  /* 0x000000010d007824 */ /* 0x000fe200078e0200 */
[----:B------:R-:W-:Y:S01]  /*aba0*/  IADD3 R16, P4, R16, UR20, RZ ;  /* 0x0000001410107c10 */ /* 0x000fe2000ff9e0ff */
[----:B------:R-:W-:Y:S01]  /*abb0*/  ULDC.64 UR4, c[0x0][0x650] ;  /* 0x0001940000047ab9 */ /* 0x000fe20000000a00 */
[----:B------:R-:W-:Y:S01]  /*abc0*/  BSSY B1, `(.L_x_298) ;  /* 0x000006b000017945 */ /* 0x000fe20003800000 */
[----:B------:R-:W-:Y:S01]  /*abd0*/  IMAD.MOV.U32 R7, RZ, RZ, -0x1 ;  /* 0xffffffffff077424 */ /* 0x000fe200078e00ff */
[----:B------:R-:W-:Y:S01]  /*abe0*/  SHF.R.U32.HI R4, RZ, 0x2, R0 ;  /* 0x00000002ff047819 */ /* 0x000fe20000011600 */
[----:B------:R-:W-:Y:S01]  /*abf0*/  IMAD.MOV.U32 R9, RZ, RZ, -0x1 ;  /* 0xffffffffff097424 */ /* 0x000fe200078e00ff */
[----:B------:R-:W-:Y:S01]  /*ac00*/  ISETP.GT.U32.AND P1, PT, R0, 0x3, PT ;  /* 0x000000030000780c */ /* 0x000fe20003f24070 */
[----:B------:R-:W-:Y:S01]  /*ac10*/  IMAD.MOV.U32 R8, RZ, RZ, -0x1 ;  /* 0xffffffffff087424 */ /* 0x000fe200078e00ff */
[----:B------:R-:W-:-:S02]  /*ac20*/  LOP3.LUT R4, R4, 0x1, RZ, 0xc0, !PT ;  /* 0x0000000104047812 */ /* 0x000fc400078ec0ff */
[----:B------:R-:W-:Y:S01]  /*ac30*/  ISETP.LT.U32.AND P1, PT, R13, 0x4, P1 ;  /* 0x000000040d00780c */ /* 0x000fe20000f21070 */
[----:B------:R-:W0:Y:S01]  /*ac40*/  @P3 S2R R6, SR_CgaCtaId ;  /* 0x0000000000063919 */ /* 0x000e220000008800 */
[----:B------:R-:W-:Y:S02]  /*ac50*/  @P3 MOV R5, 0x400 ;  /* 0x0000040000053802 */ /* 0x000fe40000000f00 */
[----:B------:R-:W-:Y:S02]  /*ac60*/  IADD3.X R17, R17, UR13, RZ, P4, !PT ;  /* 0x0000000d11117c10 */ /* 0x000fe4000a7fe4ff */
[----:B------:R-:W-:Y:S02]  /*ac70*/  ISETP.GE.U32.AND P4, PT, R16, UR4, PT ;  /* 0x0000000410007c0c */ /* 0x000fe4000bf86070 */
[----:B------:R-:W-:Y:S02]  /*ac80*/  LOP3.LUT R0, R0, 0x3, RZ, 0xc0, !PT ;  /* 0x0000000300007812 */ /* 0x000fe400078ec0ff */
[----:B------:R-:W-:-:S02]  /*ac90*/  PRMT R11, RZ, 0x7610, R11 ;  /* 0x00007610ff0b7816 */ /* 0x000fc4000000000b */
[----:B0-----:R-:W-:-:S04]  /*aca0*/  @P3 LEA R5, R6, R5, 0x18 ;  /* 0x0000000506053211 */ /* 0x001fc800078ec0ff */
[----:B------:R0:W-:Y:S01]  /*acb0*/  @P3 SYNCS.ARRIVE.TRANS64.A1T0 RZ, [R5+URZ+0x58], RZ ;  /* 0x000058ff05ff39a7 */ /* 0x0001e2000810003f */
[----:B------:R-:W-:Y:S02]  /*acc0*/  ISETP.NE.U32.AND P3, PT, R4, 0x1, PT ;  /* 0x000000010400780c */ /* 0x000fe40003f65070 */
[----:B------:R-:W-:Y:S02]  /*acd0*/  SEL R4, RZ, 0x1, !P1 ;  /* 0x00000001ff047807 */ /* 0x000fe40004800000 */
[----:B------:R-:W-:Y:S02]  /*ace0*/  ISETP.GE.U32.AND.EX P1, PT, R17, UR5, PT, P4 ;  /* 0x0000000511007c0c */ /* 0x000fe4000bf26140 */
[----:B------:R-:W-:-:S04]  /*acf0*/  ISETP.GT.U32.AND P3, PT, R13, 0x3, !P3 ;  /* 0x000000030d00780c */ /* 0x000fc80005f64070 */
[----:B0-----:R-:W-:-:S04]  /*ad00*/  SEL R5, RZ, 0x1, !P3 ;  /* 0x00000001ff057807 */ /* 0x001fc80005800000 */
[--C-:B------:R-:W-:Y:S02]  /*ad10*/  LOP3.LUT R3, R5, R3, R4.reuse, 0x96, !PT ;  /* 0x0000000305037212 */ /* 0x100fe400078e9604 */
[----:B------:R-:W-:Y:S01]  /*ad20*/  PRMT R4, RZ, 0x7610, R4 ;  /* 0x00007610ff047816 */ /* 0x000fe20000000004 */
[----:B------:R-:W-:Y:S06]  /*ad30*/  @P1 BRA `(.L_x_299) ;  /* 0x00000004004c1947 */ /* 0x000fec0003800000 */
[----:B------:R-:W-:Y:S01]  /*ad40*/  ULDC.64 UR4, c[0x0][0x628] ;  /* 0x00018a0000047ab9 */ /* 0x000fe20000000a00 */
[----:B------:R-:W0:Y:S01]  /*ad50*/  S2R R14, SR_CTAID.X ;  /* 0x00000000000e7919 */ /* 0x000e220000002500 */
[----:B------:R-:W-:Y:S01]  /*ad60*/  ISETP.NE.U32.AND P1, PT, RZ, UR4, PT ;  /* 0x00000004ff007c0c */ /* 0x000fe2000bf25070 */
[----:B------:R-:W-:Y:S01]  /*ad70*/  ULDC UR7, c[0x0][0x630] ;  /* 0x00018c0000077ab9 */ /* 0x000fe20000000800 */
[----:B------:R-:W-:Y:S01]  /*ad80*/  IMAD.MOV.U32 R4, RZ, RZ, R16 ;  /* 0x000000ffff047224 */ /* 0x000fe200078e0010 */
[----:B------:R-:W1:Y:S01]  /*ad90*/  S2R R12, SR_CTAID.Y ;  /* 0x00000000000c7919 */ /* 0x000e620000002600 */
[----:B------:R-:W-:Y:S01]  /*ada0*/  ISETP.NE.AND.EX P1, PT, RZ, UR5, PT, P1 ;  /* 0x00000005ff007c0c */ /* 0x000fe2000bf25310 */
[----:B------:R-:W-:-:S12]  /*adb0*/  IMAD.MOV.U32 R5, RZ, RZ, R17 ;  /* 0x000000ffff057224 */ /* 0x000fd800078e0011 */
[----:B------:R-:W-:Y:S05]  /*adc0*/  @!P1 BRA `(.L_x_300) ;  /* 0x0000000000289947 */ /* 0x000fea0003800000 */
[----:B------:R-:W-:Y:S02]  /*add0*/  ULDC UR6, c[0x0][0x634] ;  /* 0x00018d0000067ab9 */ /* 0x000fe40000000800 */
[----:B------:R-:W-:-:S05]  /*ade0*/  IADD3 R9, P1, R16, UR6, RZ ;  /* 0x0000000610097c10 */ /* 0x000fca000ff3e0ff */
[----:B------:R-:W-:-:S04]  /*adf0*/  IMAD.X R15, RZ, RZ, R17, P1 ;  /* 0x000000ffff0f7224 */ /* 0x000fc800008e0611 */
[----:B------:R-:W-:-:S04]  /*ae00*/  IMAD.WIDE.U32 R6, R15, UR4, RZ ;  /* 0x000000040f067c25 */ /* 0x000fc8000f8e00ff */
[----:B------:R-:W-:-:S04]  /*ae10*/  IMAD.WIDE.U32 R6, P1, R9, UR5, R6 ;  /* 0x0000000509067c25 */ /* 0x000fc8000f820006 */
[----:B------:R-:W-:-:S04]  /*ae20*/  IMAD.WIDE.U32 R8, R9, UR4, RZ ;  /* 0x0000000409087c25 */ /* 0x000fc8000f8e00ff */
[----:B------:R-:W-:Y:S01]  /*ae30*/  IMAD.X R5, RZ, RZ, RZ, P1 ;  /* 0x000000ffff057224 */ /* 0x000fe200008e06ff */
[----:B------:R-:W-:Y:S01]  /*ae40*/  IADD3 RZ, P1, R9, R6, RZ ;  /* 0x0000000609ff7210 */ /* 0x000fe20007f3e0ff */
[----:B------:R-:W-:-:S04]  /*ae50*/  IMAD.MOV.U32 R4, RZ, RZ, R7 ;  /* 0x000000ffff047224 */ /* 0x000fc800078e0007 */
[----:B------:R-:W-:-:S08]  /*ae60*/  IMAD.WIDE.U32.X R4, R15, UR5, R4, P1 ;  /* 0x000000050f047c25 */ /* 0x000fd000088e0404 */
.L_x_300:
[--C-:B------:R-:W-:Y:S01]  /*ae70*/  SHF.R.U64 R8, R4, UR7, R5.reuse ;  /* 0x0000000704087c19 */ /* 0x100fe20008001205 */
[----:B------:R-:W-:Y:S01]  /*ae80*/  ULDC.64 UR4, c[0x0][0x620] ;  /* 0x0001880000047ab9 */ /* 0x000fe20000000a00 */
[----:B------:R-:W-:Y:S01]  /*ae90*/  SHF.R.U32.HI R4, RZ, UR7, R5 ;  /* 0x00000007ff047c19 */ /* 0x000fe20008011605 */
[----:B------:R-:W2:Y:S01]  /*aea0*/  LDC R25, c[0x0][0x144] ;  /* 0x00005100ff197b82 */ /* 0x000ea20000000800 */
[----:B------:R-:W-:Y:S01]  /*aeb0*/  IADD3 R7, P1, RZ, -R8, RZ ;  /* 0x80000008ff077210 */ /* 0x000fe20007f3e0ff */
[----:B------:R-:W-:Y:S01]  /*aec0*/  ULDC.64 UR8, c[0x0][0x640] ;  /* 0x0001900000087ab9 */ /* 0x000fe20000000a00 */
[----:B0-----:R-:W-:Y:S01]  /*aed0*/  I2FP.F32.U32 R9, R14 ;  /* 0x0000000e00097245 */ /* 0x001fe20000201000 */
[----:B------:R-:W-:Y:S02]  /*aee0*/  ULDC UR6, c[0x0][0x608] ;  /* 0x0001820000067ab9 */ /* 0x000fe40000000800 */
[----:B------:R-:W-:Y:S01]  /*aef0*/  IMAD.X R4, RZ, RZ, ~R4, P1 ;  /* 0x000000ffff047224 */ /* 0x000fe200008e0e04 */
[----:B------:R-:W-:Y:S01]  /*af00*/  ISETP.NE.U32.AND P1, PT, RZ, UR8, PT ;  /* 0x00000008ff007c0c */ /* 0x000fe2000bf25070 */
[----:B------:R-:W0:Y:S02]  /*af10*/  LDC R21, c[0x0][0x148] ;  /* 0x00005200ff157b82 */ /* 0x000e240000000800 */
[----:B------:R-:W-:Y:S01]  /*af20*/  IMAD R6, R4, UR4, RZ ;  /* 0x0000000404067c24 */ /* 0x000fe2000f8e02ff */
[----:B------:R-:W-:Y:S01]  /*af30*/  ISETP.NE.AND.EX P1, PT, RZ, UR9, PT, P1 ;  /* 0x00000009ff007c0c */ /* 0x000fe2000bf25310 */
[----:B------:R-:W-:Y:S01]  /*af40*/  IMAD.WIDE.U32 R4, R7, UR4, R16 ;  /* 0x0000000407047c25 */ /* 0x000fe2000f8e0010 */
[----:B------:R-:W-:-:S03]  /*af50*/  ULDC UR4, c[0x0][0x150] ;  /* 0x0000540000047ab9 */ /* 0x000fc60000000800 */
[----:B------:R-:W-:Y:S02]  /*af60*/  IMAD R7, R7, UR5, R6 ;  /* 0x0000000507077c24 */ /* 0x000fe4000f8e0206 */
[----:B------:R-:W-:Y:S01]  /*af70*/  FMUL R6, R9, UR4 ;  /* 0x0000000409067c20 */ /* 0x000fe20008400000 */
[----:B------:R-:W-:Y:S01]  /*af80*/  ULDC UR4, c[0x0][0x618] ;  /* 0x0001860000047ab9 */ /* 0x000fe20000000800 */
[----:B------:R-:W-:Y:S01]  /*af90*/  ULDC UR5, c[0x0][0x154] ;  /* 0x0000550000057ab9 */ /* 0x000fe20000000800 */
[----:B------:R-:W-:-:S03]  /*afa0*/  IMAD.IADD R5, R5, 0x1, R7 ;  /* 0x0000000105057824 */ /* 0x000fc600078e0207 */
[----:B------:R-:W3:Y:S02]  /*afb0*/  F2I.U32.TRUNC.NTZ R6, R6 ;  /* 0x0000000600067305 */ /* 0x000ee4000020f000 */
[----:B------:R-:W-:Y:S02]  /*afc0*/  SHF.R.U64 R9, R4, UR4, R5 ;  /* 0x0000000404097c19 */ /* 0x000fe40008001205 */
[----:B-1----:R-:W-:-:S05]  /*afd0*/  I2FP.F32.U32 R4, R12 ;  /* 0x0000000c00047245 */ /* 0x002fca0000201000 */
[----:B------:R-:W-:Y:S01]  /*afe0*/  FMUL R22, R4, UR5 ;  /* 0x0000000504167c20 */ /* 0x000fe20008400000 */
[----:B------:R-:W-:Y:S01]  /*aff0*/  SHF.R.U32.HI R4, RZ, UR4, R5 ;  /* 0x00000004ff047c19 */ /* 0x000fe20008011605 */
[----:B------:R-:W-:-:S03]  /*b000*/  ULDC UR4, c[0x0][0x658] ;  /* 0x0001960000047ab9 */ /* 0x000fc60000000800 */
[--C-:B------:R-:W-:Y:S01]  /*b010*/  SHF.R.U64 R20, R9, UR6, R4.reuse ;  /* 0x0000000609147c19 */ /* 0x100fe20008001204 */
[----:B------:R-:W1:Y:S01]  /*b020*/  F2I.U32.TRUNC.NTZ R22, R22 ;  /* 0x0000001600167305 */ /* 0x000e62000020f000 */
[----:B------:R-:W-:Y:S01]  /*b030*/  SHF.R.U32.HI R5, RZ, UR6, R4 ;  /* 0x00000006ff057c19 */ /* 0x000fe20008011604 */
[----:B---3--:R-:W-:-:S03]  /*b040*/  IMAD.MOV R6, RZ, RZ, -R6 ;  /* 0x000000ffff067224 */ /* 0x008fc600078e0a06 */
[--C-:B------:R-:W-:Y:S01]  /*b050*/  SHF.R.U64 R15, R20, UR4, R5.reuse ;  /* 0x00000004140f7c19 */ /* 0x100fe20008001205 */
[----:B--2---:R-:W-:Y:S01]  /*b060*/  IMAD R14, R25, R6, R14 ;  /* 0x00000006190e7224 */ /* 0x004fe200078e020e */
[----:B------:R-:W-:-:S03]  /*b070*/  SHF.R.U32.HI R23, RZ, UR4, R5 ;  /* 0x00000004ff177c19 */ /* 0x000fc60008011605 */
[----:B------:R-:W-:Y:S02]  /*b080*/  IMAD.MOV.U32 R4, RZ, RZ, R15 ;  /* 0x000000ffff047224 */ /* 0x000fe400078e000f */
[----:B------:R-:W-:Y:S01]  /*b090*/  IMAD.MOV.U32 R5, RZ, RZ, R23 ;  /* 0x000000ffff057224 */ /* 0x000fe200078e0017 */
[----:B-1----:R-:W-:Y:S06]  /*b0a0*/  @!P1 BRA `(.L_x_301) ;  /* 0x0000000000289947 */ /* 0x002fec0003800000 */
[----:B------:R-:W-:Y:S02]  /*b0b0*/  ULDC UR4, c[0x0][0x64c] ;  /* 0x0001930000047ab9 */ /* 0x000fe40000000800 */
[----:B------:R-:W-:-:S05]  /*b0c0*/  IADD3 R5, P1, R15, UR4, RZ ;  /* 0x000000040f057c10 */ /* 0x000fca000ff3e0ff */
[----:B------:R-:W-:-:S04]  /*b0d0*/  IMAD.X R23, RZ, RZ, R23, P1 ;  /* 0x000000ffff177224 */ /* 0x000fc800008e0617 */
[----:B------:R-:W-:-:S04]  /*b0e0*/  IMAD.WIDE.U32 R6, R23, UR8, RZ ;  /* 0x0000000817067c25 */ /* 0x000fc8000f8e00ff */
[----:B------:R-:W-:-:S04]  /*b0f0*/  IMAD.WIDE.U32 R6, P1, R5, UR9, R6 ;  /* 0x0000000905067c25 */ /* 0x000fc8000f820006 */
[----:B------:R-:W-:-:S04]  /*b100*/  IMAD.WIDE.U32 R4, R5, UR8, RZ ;  /* 0x0000000805047c25 */ /* 0x000fc8000f8e00ff */
[----:B------:R-:W-:Y:S01]  /*b110*/  IMAD.MOV.U32 R4, RZ, RZ, R7 ;  /* 0x000000ffff047224 */ /* 0x000fe200078e0007 */
[----:B------:R-:W-:Y:S01]  /*b120*/  IADD3 RZ, P3, R5, R6, RZ ;  /* 0x0000000605ff7210 */ /* 0x000fe20007f7e0ff */
[----:B------:R-:W-:-:S04]  /*b130*/  IMAD.X R5, RZ, RZ, RZ, P1 ;  /* 0x000000ffff057224 */ /* 0x000fc800008e06ff */
[----:B------:R-:W-:-:S08]  /*b140*/  IMAD.WIDE.U32.X R4, R23, UR9, R4, P3 ;  /* 0x0000000917047c25 */ /* 0x000fd000098e0404 */
.L_x_301:
[----:B------:R-:W-:Y:S01]  /*b150*/  ISETP.NE.AND P1, PT, R2, 0x1, PT ;  /* 0x000000010200780c */ /* 0x000fe20003f25270 */
[----:B------:R-:W-:Y:S01]  /*b160*/  ULDC UR4, c[0x0][0x648] ;  /* 0x0001920000047ab9 */ /* 0x000fe20000000800 */
[----:B------:R-:W-:Y:S01]  /*b170*/  LOP3.LUT R20, R20, UR17, RZ, 0xc0, !PT ;  /* 0x0000001114147c12 */ /* 0x000fe2000f8ec0ff */
[----:B------:R-:W-:Y:S01]  /*b180*/  IMAD.MOV R22, RZ, RZ, -R22 ;  /* 0x000000ffff167224 */ /* 0x000fe200078e0a16 */
[----:B------:R-:W-:Y:S01]  /*b190*/  SHF.R.U64 R5, R4, UR4, R5 ;  /* 0x0000000404057c19 */ /* 0x000fe20008001205 */
[----:B------:R-:W-:Y:S01]  /*b1a0*/  ULDC UR4, c[0x0][0x638] ;  /* 0x00018e0000047ab9 */ /* 0x000fe20000000800 */
[----:B------:R-:W-:Y:S01]  /*b1b0*/  LOP3.LUT R6, R9, UR16, RZ, 0xc0, !PT ;  /* 0x0000001009067c12 */ /* 0x000fe2000f8ec0ff */
[----:B------:R-:W-:Y:S02]  /*b1c0*/  ULDC UR5, c[0x0][0x610] ;  /* 0x0001840000057ab9 */ /* 0x000fe40000000800 */
[----:B------:R-:W-:Y:S02]  /*b1d0*/  IMAD.MOV R4, RZ, RZ, -R5 ;  /* 0x000000ffff047224 */ /* 0x000fe400078e0a05 */
[----:B------:R-:W-:-:S02]  /*b1e0*/  IMAD R5, R5, UR18, R20 ;  /* 0x0000001205057c24 */ /* 0x000fc4000f8e0214 */
[----:B0-----:R-:W-:Y:S02]  /*b1f0*/  @P1 IMAD R14, R21, R22, R12 ;  /* 0x00000016150e1224 */ /* 0x001fe400078e020c */
[----:B------:R-:W-:Y:S01]  /*b200*/  IMAD R15, R4, UR4, R15 ;  /* 0x00000004040f7c24 */ /* 0x000fe2000f8e020f */
[----:B------:R-:W-:Y:S01]  /*b210*/  ULDC UR4, c[0x0][0x600] ;  /* 0x0001800000047ab9 */ /* 0x000fe20000000800 */
[----:B------:R-:W-:Y:S02]  /*b220*/  IMAD R14, R5, UR5, R14 ;  /* 0x00000005050e7c24 */ /* 0x000fe4000f8e020e */
[----:B------:R-:W-:Y:S02]  /*b230*/  IMAD R15, R15, UR4, R6 ;  /* 0x000000040f0f7c24 */ /* 0x000fe4000f8e0206 */
[----:B------:R-:W-:-:S03]  /*b240*/  IMAD.MOV.U32 R4, RZ, RZ, 0x1 ;  /* 0x00000001ff047424 */ /* 0x000fc600078e00ff */
[----:B------:R-:W-:Y:S02]  /*b250*/  SEL R9, R15, R14, !P1 ;  /* 0x0000000e0f097207 */ /* 0x000fe40004800000 */
[----:B------:R-:W-:-:S07]  /*b260*/  SEL R7, R14, R15, !P1 ;  /* 0x0000000f0e077207 */ /* 0x000fce0004800000 */
.L_x_299:
[----:B------:R-:W-:Y:S05]  /*b270*/  BSYNC B1 ;  /* 0x0000000000017941 */ /* 0x000fea0003800000 */
.L_x_298:
[----:B------:R-:W-:-:S13]  /*b280*/  LOP3.LUT P1, RZ, R4, 0xff, RZ, 0xc0, !PT ;  /* 0x000000ff04ff7812 */ /* 0x000fda000782c0ff */
[----:B------:R-:W-:Y:S05]  /*b290*/  @P1 BRA `(.L_x_302) ;  /* 0xfffffff400481947 */ /* 0x000fea000383ffff */
[----:B------:R-:W-:Y:S05]  /*b2a0*/  BSYNC B0 ;  /* 0x0000000000007941 */ /* 0x000fea0003800000 */
.L_x_290:
[----:B------:R-:W-:-:S03]  /*b2b0*/  UMOV UR4, 0xffffffff ;  /* 0xffffffff00047882 */ /* 0x000fc60000000000 */
[----:B------:R-:W-:Y:S05]  /*b2c0*/  BRA.DIV UR4, `(.L_x_303) ;  /* 0x0000000604187947 */ /* 0x000fea000b800000 */
[----:B------:R-:W-:-:S13]  /*b2d0*/  ELECT P6, URZ, PT ;  /* 0x00000000003f782f */ /* 0x000fda00038c0000 */
.L_x_317:
[----:B------:R-:W-:Y:S04]  /*b2e0*/  BSSY B0, `(.L_x_304) ;  /* 0x000002b000007945 */ /* 0x000fe80003800000 */
[----:B------:R-:W-:Y:S05]  /*b2f0*/  @!P6 BRA `(.L_x_305) ;  /* 0x0000000000a4e947 */ /* 0x000fea0003800000 */
[----:B------:R-:W-:-:S04]  /*b300*/  LOP3.LUT R19, R19, 0x2, RZ, 0xfc, !PT ;  /* 0x0000000213137812 */ /* 0x000fc800078efcff */
[----:B------:R-:W-:-:S13]  /*b310*/  ISETP.NE.AND P0, PT, R19, 0x3, PT ;  /* 0x000000031300780c */ /* 0x000fda0003f05270 */
[----:B------:R-:W-:Y:S05]  /*b320*/  @!P0 BRA `(.L_x_306) ;  /* 0x0000000000048947 */ /* 0x000fea0003800000 */
[----:B------:R-:W-:Y:S01]  /*b330*/  BPT.TRAP 0x1 ;  /* 0x000000040000795c */ /* 0x000fe20000300000 */
.L_x_306:
[----:B------:R-:W0:Y:S01]  /*b340*/  S2R R5, SR_CgaCtaId ;  /* 0x0000000000057919 */ /* 0x000e220000008800 */
[----:B------:R-:W-:Y:S02]  /*b350*/  MOV R2, 0x400 ;  /* 0x0000040000027802 */ /* 0x000fe40000000f00 */
[----:B------:R-:W-:Y:S02]  /*b360*/  SHF.L.U32 R4, R3, 0x1f, RZ ;  /* 0x0000001f03047819 */ /* 0x000fe400000006ff */
[----:B0-----:R-:W-:-:S05]  /*b370*/  LEA R5, R5, R2, 0x18 ;  /* 0x0000000205057211 */ /* 0x001fca00078ec0ff */
[----:B------:R-:W-:-:S04]  /*b380*/  VIADD R5, R5, 0x20 ;  /* 0x0000002005057836 */ /* 0x000fc80000000000 */
[C---:B------:R-:W-:Y:S02]  /*b390*/  IMAD R7, R0.reuse, 0x8, R5 ;  /* 0x0000000800077824 */ /* 0x040fe400078e0205 */
[----:B------:R-:W-:Y:S02]  /*b3a0*/  VIADD R0, R0, 0x1 ;  /* 0x0000000100007836 */ /* 0x000fe40000000000 */
[----:B------:R-:W0:Y:S03]  /*b3b0*/  SYNCS.PHASECHK.TRANS64.TRYWAIT P0, [R7+URZ], R4 ;  /* 0x00000004070075a7 */ /* 0x000e26000800017f */
[----:B------:R-:W-:-:S04]  /*b3c0*/  ISETP.NE.AND P1, PT, R0, 0x4, PT ;  /* 0x000000040000780c */ /* 0x000fc80003f25270 */
[----:B------:R-:W-:Y:S02]  /*b3d0*/  SEL R2, RZ, 0x1, P1 ;  /* 0x00000001ff027807 */ /* 0x000fe40000800000 */
[----:B------:R-:W-:Y:S02]  /*b3e0*/  SEL R0, R0, RZ, P1 ;  /* 0x000000ff00007207 */ /* 0x000fe40000800000 */
[----:B------:R-:W-:-:S03]  /*b3f0*/  LOP3.LUT R9, R3, R2, RZ, 0x3c, !PT ;  /* 0x0000000203097212 */ /* 0x000fc600078e3cff */
[----:B------:R-:W-:Y:S01]  /*b400*/  IMAD R6, R0, 0x8, R5 ;  /* 0x0000000800067824 */ /* 0x000fe200078e0205 */
[----:B------:R-:W-:Y:S01]  /*b410*/  SHF.L.U32 R3, R9, 0x1f, RZ ;  /* 0x0000001f09037819 */ /* 0x000fe200000006ff */
[----:B0-----:R-:W-:Y:S06]  /*b420*/  @!P0 BRA `(.L_x_307) ;  /* 0x0000000000e08947 */ /* 0x001fec0003800000 */
.L_x_318:
[----:B------:R-:W1:Y:S01]  /*b430*/  SYNCS.PHASECHK.TRANS64.TRYWAIT P0, [R6+URZ], R3 ;  /* 0x00000003060075a7 */ /* 0x000e62000800017f */
[----:B------:R-:W-:-:S05]  /*b440*/  VIADD R0, R0, 0x1 ;  /* 0x0000000100007836 */ /* 0x000fca0000000000 */
[----:B------:R-:W-:-:S04]  /*b450*/  ISETP.NE.AND P1, PT, R0, 0x4, PT ;  /* 0x000000040000780c */ /* 0x000fc80003f25270 */
[----:B------:R-:W-:Y:S02]  /*b460*/  SEL R2, RZ, 0x1, P1 ;  /* 0x00000001ff027807 */ /* 0x000fe40000800000 */
[----:B------:R-:W-:Y:S02]  /*b470*/  SEL R0, R0, RZ, P1 ;  /* 0x000000ff00007207 */ /* 0x000fe40000800000 */
[----:B------:R-:W-:-:S03]  /*b480*/  LOP3.LUT R9, R9, R2, RZ, 0x3c, !PT ;  /* 0x0000000209097212 */ /* 0x000fc600078e3cff */
[----:B0-----:R-:W-:Y:S01]  /*b490*/  IMAD R7, R0, 0x8, R5 ;  /* 0x0000000800077824 */ /* 0x001fe200078e0205 */
[----:B------:R-:W-:Y:S01]  /*b4a0*/  SHF.L.U32 R4, R9, 0x1f, RZ ;  /* 0x0000001f09047819 */ /* 0x000fe200000006ff */
[----:B-1----:R-:W-:Y:S06]  /*b4b0*/  @!P0 BRA `(.L_x_308) ;  /* 0x0000000000d08947 */ /* 0x002fec0003800000 */
.L_x_319:
[----:B------:R-:W1:Y:S01]  /*b4c0*/  SYNCS.PHASECHK.TRANS64.TRYWAIT P0, [R7+URZ], R4 ;  /* 0x00000004070075a7 */ /* 0x000e62000800017f */
[----:B------:R-:W-:-:S05]  /*b4d0*/  VIADD R0, R0, 0x1 ;  /* 0x0000000100007836 */ /* 0x000fca0000000000 */
[----:B------:R-:W-:-:S04]  /*b4e0*/  ISETP.NE.AND P1, PT, R0, 0x4, PT ;  /* 0x000000040000780c */ /* 0x000fc80003f25270 */
[----:B------:R-:W-:Y:S02]  /*b4f0*/  SEL R2, RZ, 0x1, P1 ;  /* 0x00000001ff027807 */ /* 0x000fe40000800000 */
[----:B------:R-:W-:Y:S02]  /*b500*/  SEL R0, R0, RZ, P1 ;  /* 0x000000ff00007207 */ /* 0x000fe40000800000 */
[----:B------:R-:W-:Y:S01]  /*b510*/  LOP3.LUT R2, R9, R2, RZ, 0x3c, !PT ;  /* 0x0000000209027212 */ /* 0x000fe200078e3cff */
[----:B-1----:R-:W-:Y:S06]  /*b520*/  @!P0 BRA `(.L_x_309) ;  /* 0x0000000000c88947 */ /* 0x002fec0003800000 */
.L_x_320:
[----:B------:R-:W-:Y:S01]  /*b530*/  IMAD R5, R0, 0x8, R5 ;  /* 0x0000000800057824 */ /* 0x000fe200078e0205 */
[----:B------:R-:W-:-:S07]  /*b540*/  SHF.L.U32 R0, R2, 0x1f, RZ ;  /* 0x0000001f02007819 */ /* 0x000fce00000006ff */
.L_x_310:
[----:B--2---:R2:W3:Y:S02]  /*b550*/  SYNCS.PHASECHK.TRANS64.TRYWAIT P0, [R5+URZ], R0 ;  /* 0x00000000050075a7 */ /* 0x0044e4000800017f */
[----:B---3--:R-:W-:Y:S05]  /*b560*/  @!P0 NANOSLEEP.SYNCS 0x989680 ;  /* 0x009896800000895d */ /* 0x008fea0003900000 */
[----:B------:R-:W3:Y:S02]  /*b570*/  @!P0 SYNCS.PHASECHK.TRANS64 P0, [R5+URZ], R0 ;  /* 0x00000000050085a7 */ /* 0x000ee4000800007f */
[----:B---3--:R-:W-:Y:S05]  /*b580*/  @!P0 BRA `(.L_x_310) ;  /* 0xfffffffc00f08947 */ /* 0x008fea000383ffff */
.L_x_305:
[----:B------:R-:W-:Y:S05]  /*b590*/  BSYNC B0 ;  /* 0x0000000000007941 */ /* 0x000fea0003800000 */
.L_x_304:
[----:B------:R-:W-:Y:S05]  /*b5a0*/  EXIT ;  /* 0x000000000000794d */ /* 0x000fea0003800000 */
.L_x_17:
[----:B---3--:R3:W4:Y:S02]  /*b5b0*/  SYNCS.PHASECHK.TRANS64.TRYWAIT P1, [R3+URZ], R0 ;  /* 0x00000000030075a7 */ /* 0x008724000802017f */
[----:B----4-:R-:W-:Y:S05]  /*b5c0*/  @!P1 NANOSLEEP.SYNCS 0x989680 ;  /* 0x009896800000995d */ /* 0x010fea0003900000 */
[----:B------:R-:W4:Y:S02]  /*b5d0*/  @!P1 SYNCS.PHASECHK.TRANS64 P1, [R3+URZ], R0 ;  /* 0x00000000030095a7 */ /* 0x000f24000802007f */
[----:B----4-:R-:W-:Y:S05]  /*b5e0*/  @!P1 BRA `(.L_x_17) ;  /* 0xfffffffc00f09947 */ /* 0x010fea000383ffff */
[----:B------:R-:W-:Y:S05]  /*b5f0*/  BRA `(.L_x_16) ;  /* 0xffffff5c00047947 */ /* 0x000fea000383ffff */
.L_x_22:
[----:B-1----:R-:W-:-:S04]  /*b600*/  IMAD.U32 R4, RZ, RZ, UR8 ;  /* 0x00000008ff047e24 */ /* 0x002fc8000f8e00ff */
[----:B------:R1:W2:Y:S03]  /*b610*/  SYNCS.PHASECHK.TRANS64.TRYWAIT P1, [R4+URZ], R3 ;  /* 0x00000003040075a7 */ /* 0x0002a6000802017f */
[----:B--2---:R-:W-:Y:S05]  /*b620*/  @!P1 NANOSLEEP.SYNCS 0x989680 ;  /* 0x009896800000995d */ /* 0x004fea0003900000 */
[----:B------:R-:W2:Y:S02]  /*b630*/  @!P1 SYNCS.PHASECHK.TRANS64 P1, [R4+URZ], R3 ;  /* 0x00000003040095a7 */ /* 0x000ea4000802007f */
[----:B--2---:R-:W-:Y:S05]  /*b640*/  @!P1 BRA `(.L_x_22) ;  /* 0xfffffffc00ec9947 */ /* 0x004fea000383ffff */
[----:B------:R-:W-:Y:S05]  /*b650*/  BRA `(.L_x_21) ;  /* 0xffffff5c00f07947 */ /* 0x000fea000383ffff */
.L_x_291:
[----:B------:R-:W-:Y:S01]  /*b660*/  BSSY B1, `(.L_x_311) ;  /* 0x0000006000017945 */ /* 0x000fe20003800000 */
[----:B------:R-:W-:-:S07]  /*b670*/  IMAD.MOV.U32 R15, RZ, RZ, -0x1 ;  /* 0xffffffffff0f7424 */ /* 0x000fce00078e00ff */
[----:B------:R-:W-:Y:S05]  /*b680*/  WARPSYNC.COLLECTIVE R15, `(.L_x_312) ;  /* 0x000000000f0c7348 */ /* 0x000fea0003c00000 */
[----:B------:R-:W-:Y:S02]  /*b690*/  ELECT P6, UR62, PT ;  /* 0x00000000003e782f */ /* 0x000fe400038c0000 */
[----:B------:R-:W-:Y:S01]  /*b6a0*/  MOV R14, UR62 ;  /* 0x0000003e000e7c02 */ /* 0x000fe20008000f00 */
[----:B------:R-:W-:Y:S10]  /*b6b0*/  ENDCOLLECTIVE ;  /* 0x000000000000791b */ /* 0x000ff40003800000 */
.L_x_312:
[----:B------:R-:W-:Y:S05]  /*b6c0*/  BSYNC B1 ;  /* 0x0000000000017941 */ /* 0x000fea0003800000 */
.L_x_311:
[----:B------:R-:W-:Y:S05]  /*b6d0*/  BRA `(.L_x_313) ;  /* 0xfffffff000447947 */ /* 0x000fea000383ffff */
.L_x_294:
[----:B0-----:R0:W1:Y:S02]  /*b6e0*/  SYNCS.PHASECHK.TRANS64.TRYWAIT P1, [R12+URZ+0x20], R7 ;  /* 0x000020070c0075a7 */ /* 0x001064000802017f */
[----:B-1----:R-:W-:Y:S05]  /*b6f0*/  @!P1 NANOSLEEP.SYNCS 0x989680 ;  /* 0x009896800000995d */ /* 0x002fea0003900000 */
[----:B------:R-:W1:Y:S02]  /*b700*/  @!P1 SYNCS.PHASECHK.TRANS64 P1, [R12+URZ+0x20], R7 ;  /* 0x000020070c0095a7 */ /* 0x000e64000802007f */
[----:B-1----:R-:W-:Y:S05]  /*b710*/  @!P1 BRA `(.L_x_294) ;  /* 0xfffffffc00f09947 */ /* 0x002fea000383ffff */
[----:B------:R-:W-:Y:S05]  /*b720*/  BRA `(.L_x_314) ;  /* 0xfffffff000787947 */ /* 0x000fea000383ffff */
.L_x_303:
[----:B------:R-:W-:Y:S01]  /*b730*/  BSSY B0, `(.L_x_315) ;  /* 0x0000006000007945 */ /* 0x000fe20003800000 */
[----:B------:R-:W-:-:S07]  /*b740*/  IMAD.MOV.U32 R15, RZ, RZ, -0x1 ;  /* 0xffffffffff0f7424 */ /* 0x000fce00078e00ff */
[----:B------:R-:W-:Y:S05]  /*b750*/  WARPSYNC.COLLECTIVE R15, `(.L_x_316) ;  /* 0x000000000f0c7348 */ /* 0x000fea0003c00000 */
[----:B------:R-:W-:Y:S02]  /*b760*/  ELECT P6, UR62, PT ;  /* 0x00000000003e782f */ /* 0x000fe400038c0000 */
[----:B------:R-:W-:Y:S01]  /*b770*/  MOV R14, UR62 ;  /* 0x0000003e000e7c02 */ /* 0x000fe20008000f00 */
[----:B------:R-:W-:Y:S10]  /*b780*/  ENDCOLLECTIVE ;  /* 0x000000000000791b */ /* 0x000ff40003800000 */
.L_x_316:
[----:B------:R-:W-:Y:S05]  /*b790*/  BSYNC B0 ;  /* 0x0000000000007941 */ /* 0x000fea0003800000 */
.L_x_315:
[----:B------:R-:W-:Y:S05]  /*b7a0*/  BRA `(.L_x_317) ;  /* 0xfffffff800cc7947 */ /* 0x000fea000383ffff */
.L_x_307:
[----:B0-----:R0:W1:Y:S02]  /*b7b0*/  SYNCS.PHASECHK.TRANS64.TRYWAIT P0, [R7+URZ], R4 ;  /* 0x00000004070075a7 */ /* 0x001064000800017f */
[----:B-1----:R-:W-:Y:S05]  /*b7c0*/  @!P0 NANOSLEEP.SYNCS 0x989680 ;  /* 0x009896800000895d */ /* 0x002fea0003900000 */
[----:B------:R-:W1:Y:S02]  /*b7d0*/  @!P0 SYNCS.PHASECHK.TRANS64 P0, [R7+URZ], R4 ;  /* 0x00000004070085a7 */ /* 0x000e64000800007f */
[----:B-1----:R-:W-:Y:S05]  /*b7e0*/  @!P0 BRA `(.L_x_307) ;  /* 0xfffffffc00f08947 */ /* 0x002fea000383ffff */
[----:B------:R-:W-:Y:S05]  /*b7f0*/  BRA `(.L_x_318) ;  /* 0xfffffffc000c7947 */ /* 0x000fea000383ffff */
.L_x_308:
[----:B0-----:R0:W1:Y:S02]  /*b800*/  SYNCS.PHASECHK.TRANS64.TRYWAIT P0, [R6+URZ], R3 ;  /* 0x00000003060075a7 */ /* 0x001064000800017f */
[----:B-1----:R-:W-:Y:S05]  /*b810*/  @!P0 NANOSLEEP.SYNCS 0x989680 ;  /* 0x009896800000895d */ /* 0x002fea0003900000 */
[----:B------:R-:W1:Y:S02]  /*b820*/  @!P0 SYNCS.PHASECHK.TRANS64 P0, [R6+URZ], R3 ;  /* 0x00000003060085a7 */ /* 0x000e64000800007f */
[----:B-1----:R-:W-:Y:S05]  /*b830*/  @!P0 BRA `(.L_x_308) ;  /* 0xfffffffc00f08947 */ /* 0x002fea000383ffff */
[----:B------:R-:W-:Y:S05]  /*b840*/  BRA `(.L_x_319) ;  /* 0xfffffffc001c7947 */ /* 0x000fea000383ffff */
.L_x_309:
[----:B-1----:R1:W2:Y:S02]  /*b850*/  SYNCS.PHASECHK.TRANS64.TRYWAIT P0, [R7+URZ], R4 ;  /* 0x00000004070075a7 */ /* 0x0022a4000800017f */
[----:B--2---:R-:W-:Y:S05]  /*b860*/  @!P0 NANOSLEEP.SYNCS 0x989680 ;  /* 0x009896800000895d */ /* 0x004fea0003900000 */
[----:B------:R-:W2:Y:S02]  /*b870*/  @!P0 SYNCS.PHASECHK.TRANS64 P0, [R7+URZ], R4 ;  /* 0x00000004070085a7 */ /* 0x000ea4000800007f */
[----:B--2---:R-:W-:Y:S05]  /*b880*/  @!P0 BRA `(.L_x_309) ;  /* 0xfffffffc00f08947 */ /* 0x004fea000383ffff */
[----:B------:R-:W-:Y:S05]  /*b890*/  BRA `(.L_x_320) ;  /* 0xfffffffc00247947 */ /* 0x000fea000383ffff */
.L_x_321:
[----:B------:R-:W-:-:S00]  /*b8a0*/  BRA `(.L_x_321) ;  /* 0xfffffffc00fc7947 */ /* 0x000fc0000383ffff */
[----:B------:R-:W-:-:S00]  /*b8b0*/  NOP ;  /* 0x0000000000007918 */ /* 0x000fc00000000000 */
        /* <DEDUP_REMOVED lines=12> */
.L_x_322:


//--------------------- .nv.global.init           --------------------------
	.section	.nv.global.init,"aw",@progbits
.nv.global.init:
	.type		$str$22,@object
	.size		$str$22,($str$23 - $str$22)
$str$22:
        /*0000*/ 	.byte	0x6b, 0x5f, 0x74, 0x69, 0x6c, 0x65, 0x5f, 0x63, 0x6f, 0x75, 0x6e, 0x74, 0x20, 0x3e, 0x3d, 0x20
        /*0010*/ 	.byte	0x31, 0x00
	.type		$str$23,@object
	.size		$str$23,(__unnamed_1 - $str$23)
$str$23:
        /*0012*/ 	.byte	0x2f, 0x74, 0x6d, 0x70, 0x2f, 0x63, 0x75, 0x74, 0x6c, 0x61, 0x73, 0x73, 0x5f, 0x73, 0x77, 0x65
        /*0022*/ 	.byte	0x65, 0x70, 0x5f, 0x73, 0x72, 0x63, 0x2f, 0x69, 0x6e, 0x63, 0x6c, 0x75, 0x64, 0x65, 0x2f, 0x63
        /*0032*/ 	.byte	0x75, 0x74, 0x6c, 0x61, 0x73, 0x73, 0x2f, 0x67, 0x65, 0x6d, 0x6d, 0x2f, 0x63, 0x6f, 0x6c, 0x6c
        /*0042*/ 	.byte	0x65, 0x63, 0x74, 0x69, 0x76, 0x65, 0x2f, 0x73, 0x6d, 0x39, 0x30, 0x5f, 0x6d, 0x6d, 0x61, 0x5f
        /*0052*/ 	.byte	0x74, 0x6d, 0x61, 0x5f, 0x67, 0x6d, 0x6d, 0x61, 0x5f, 0x73, 0x73, 0x5f, 0x77, 0x61, 0x72, 0x70
        /*0062*/ 	.byte	0x73, 0x70, 0x65, 0x63, 0x69, 0x61, 0x6c, 0x69, 0x7a, 0x65, 0x64, 0x2e, 0x68, 0x70, 0x70, 0x00
	.type		__unnamed_1,@object
	.size		__unnamed_1,(.L_0 - __unnamed_1)
__unnamed_1:
        /*0072*/ 	.byte	0x76, 0x6f, 0x69, 0x64, 0x20, 0x63, 0x75, 0x74, 0x6c, 0x61, 0x73, 0x73, 0x3a, 0x3a, 0x67, 0x65
        /* <DEDUP_REMOVED lines=180> */
        /*0bc2*/ 	.byte	0x74, 0x69, 0x74, 0x79, 0x5d, 0x00
.L_0:


//--------------------- .nv.shared._ZN7cutlass13device_kernelINS_4gemm6kernel13GemmUniversalIN4cute5tupleIJiiiiEEENS1_10collective13CollectiveMmaINS1_34MainloopSm90TmaGmmaWarpSpecializedILi4ENS5_IJNS4_1CILi1EEESB_SB_EEENS1_35KernelTmaWarpSpecializedCooperativeEEENS5_IJNSA_ILi128EEENSA_ILi256EEENSA_ILi64EEEEEENS_10bfloat16_tENS5_IJlSB_lEEESJ_SK_NS4_8TiledMMAINS4_8MMA_AtomIJNS4_4SM904GMMA28MMA_64x256x16_F32BF16BF16_SSILNSO_5MajorE0ELSQ_0ELNSO_7ScaleInE1ELSR_1EEEEEENS4_6LayoutINS5_IJNSA_ILi2EEESB_SB_EEENS5_IJSB_NSA_ILi0EEESX_EEEEENS5_IJNS4_10UnderscoreES10_S10_EEEEENS4_13SM90_TMA_LOADENS4_14ComposedLayoutINS4_7SwizzleILi3ELi4ELi3EEENS4_18smem_ptr_flag_bitsILi16EEENSU_INS5_IJNSA_ILi8EEESH_EEENS5_IJSH_SB_EEEEEEEvNS4_8identityES13_S1D_vS1E_EENS_8epilogue10collective6detail29Sm90TmaWarpSpecializedAdapterINS1H_15DefaultEpilogueISJ_SK_SK_NS1G_6thread17LinearCombinationISJ_Li1EffLNS1L_9ScaleType4KindE0ELNS_15FloatRoundStyleE2ESJ_EENS1_15EpilogueDefaultEEEEEvvEEEEvNT_6ParamsE --------------------------
	.section	.nv.shared._ZN7cutlass13device_kernelINS_4gemm6kernel13GemmUniversalIN4cute5tupleIJiiiiEEENS1_10collective13CollectiveMmaINS1_34MainloopSm90TmaGmmaWarpSpecializedILi4ENS5_IJNS4_1CILi1EEESB_SB_EEENS1_35KernelTmaWarpSpecializedCooperativeEEENS5_IJNSA_ILi128EEENSA_ILi256EEENSA_ILi64EEEEEENS_10bfloat16_tENS5_IJlSB_lEEESJ_SK_NS4_8TiledMMAINS4_8MMA_AtomIJNS4_4SM904GMMA28MMA_64x256x16_F32BF16BF16_SSILNSO_5MajorE0ELSQ_0ELNSO_7ScaleInE1ELSR_1EEEEEENS4_6LayoutINS5_IJNSA_ILi2EEESB_SB_EEENS5_IJSB_NSA_ILi0EEESX_EEEEENS5_IJNS4_10UnderscoreES10_S10_EEEEENS4_13SM90_TMA_LOADENS4_14ComposedLayoutINS4_7SwizzleILi3ELi4ELi3EEENS4_18smem_ptr_flag_bitsILi16EEENSU_INS5_IJNSA_ILi8EEESH_EEENS5_IJSH_SB_EEEEEEEvNS4_8identityES13_S1D_vS1E_EENS_8epilogue10collective6detail29Sm90TmaWarpSpecializedAdapterINS1H_15DefaultEpilogueISJ_SK_SK_NS1G_6thread17LinearCombinationISJ_Li1EffLNS1L_9ScaleType4KindE0ELNS_15FloatRoundStyleE2ESJ_EENS1_15EpilogueDefaultEEEEEvvEEEEvNT_6ParamsE,"aw",@nobits
	.sectionflags	@""
	.align	16
	.zero		1024


//--------------------- .nv.shared.reserved.0     --------------------------
	.section	.nv.shared.reserved.0,"aw",@nobits
	.weak		__nv_reservedSMEM_offset_0_alias
	.size		__nv_reservedSMEM_offset_0_alias, 0, 0
	.other		__nv_reservedSMEM_offset_0_alias,@"STO_CUDA_RESERVED_SHARED STV_DEFAULT"
__nv_reservedSMEM_offset_0_alias:
	.zero		0


//--------------------- .nv.global                --------------------------
	.section	.nv.global,"aw",@nobits
.nv.global:
	.type		_ZN40_INTERNAL_eebe03d4_4_k_cu_f865c2dd_300464cute1_E,@object
	.size		_ZN40_INTERNAL_eebe03d4_4_k_cu_f865c2dd_300464cute1_E,(_ZN40_INTERNAL_eebe03d4_4_k_cu_f865c2dd_300464cuda3std3__45__cpo6cbeginE - _ZN40_INTERNAL_eebe03d4_4_k_cu_f865c2dd_300464cute1_E)
_ZN40_INTERNAL_eebe03d4_4_k_cu_f865c2dd_300464cute1_E:
	.zero		1
	.type		_ZN40_INTERNAL_eebe03d4_4_k_cu_f865c2dd_300464cuda3std3__45__cpo6cbeginE,@object
	.size		_ZN40_INTERNAL_eebe03d4_4_k_cu_f865c2dd_300464cuda3std3__45__cpo6cbeginE,(_ZN40_INTERNAL_eebe03d4_4_k_cu_f865c2dd_300464cuda3std3__48in_placeE - _ZN40_INTERNAL_eebe03d4_4_k_cu_f865c2dd_300464cuda3std3__45__cpo6cbeginE)
_ZN40_INTERNAL_eebe03d4_4_k_cu_f865c2dd_300464cuda3std3__45__cpo6cbeginE:
	.zero		1
	.type		_ZN40_INTERNAL_eebe03d4_4_k_cu_f865c2dd_300464cuda3std3__48in_placeE,@object
	.size		_ZN40_INTERNAL_eebe03d4_4_k_cu_f865c2dd_300464cuda3std3__48in_placeE,(_ZN40_INTERNAL_eebe03d4_4_k_cu_f865c2dd_300464cuda3std6ranges3__45__cpo9iter_moveE - _ZN40_INTERNAL_eebe03d4_4_k_cu_f865c2dd_300464cuda3std3__48in_placeE)
_ZN40_INTERNAL_eebe03d4_4_k_cu_f865c2dd_300464cuda3std3__48in_placeE:
	.zero		1
	.type		_ZN40_INTERNAL_eebe03d4_4_k_cu_f865c2dd_300464cuda3std6ranges3__45__cpo9iter_moveE,@object
	.size		_ZN40_INTERNAL_eebe03d4_4_k_cu_f865c2dd_300464cuda3std6ranges3__45__cpo9iter_moveE,(_ZN40_INTERNAL_eebe03d4_4_k_cu_f865c2dd_300464cuda3std3__45__cpo5beginE - _ZN40_INTERNAL_eebe03d4_4_k_cu_f865c2dd_300464cuda3std6ranges3__45__cpo9iter_moveE)
_ZN40_INTERNAL_eebe03d4_4_k_cu_f865c2dd_300464cuda3std6ranges3__45__cpo9iter_moveE:
	.zero		1
	.type		_ZN40_INTERNAL_eebe03d4_4_k_cu_f865c2dd_300464cuda3std3__45__cpo5beginE,@object
	.size		_ZN40_INTERNAL_eebe03d4_4_k_cu_f865c2dd_300464cuda3std3__45__cpo5beginE,(_ZN40_INTERNAL_eebe03d4_4_k_cu_f865c2dd_300464cuda3std3__442_GLOBAL__N__eebe03d4_4_k_cu_f865c2dd_300466ignoreE - _ZN40_INTERNAL_eebe03d4_4_k_cu_f865c2dd_300464cuda3std3__45__cpo5beginE)
_ZN40_INTERNAL_eebe03d4_4_k_cu_f865c2dd_300464cuda3std3__45__cpo5beginE:
	.zero		1
	.type		_ZN40_INTERNAL_eebe03d4_4_k_cu_f865c2dd_300464cuda3std3__442_GLOBAL__N__eebe03d4_4_k_cu_f865c2dd_300466ignoreE,@object
	.size		_ZN40_INTERNAL_eebe03d4_4_k_cu_f865c2dd_300464cuda3std3__442_GLOBAL__N__eebe03d4_4_k_cu_f865c2dd_300466ignoreE,(_ZN40_INTERNAL_eebe03d4_4_k_cu_f865c2dd_300464cute7productE - _ZN40_INTERNAL_eebe03d4_4_k_cu_f865c2dd_300464cuda3std3__442_GLOBAL__N__eebe03d4_4_k_cu_f865c2dd_300466ignoreE)
_ZN40_INTERNAL_eebe03d4_4_k_cu_f865c2dd_300464cuda3std3__442_GLOBAL__N__eebe03d4_4_k_cu_f865c2dd_300466ignoreE:
	.zero		1
	.type		_ZN40_INTERNAL_eebe03d4_4_k_cu_f865c2dd_300464cute7productE,@object
	.size		_ZN40_INTERNAL_eebe03d4_4_k_cu_f865c2dd_300464cute7productE,(_ZN40_INTERNAL_eebe03d4_4_k_cu_f865c2dd_300464cuda3std3__45__cpo3endE - _ZN40_INTERNAL_eebe03d4_4_k_cu_f865c2dd_300464cute7productE)
_ZN40_INTERNAL_eebe03d4_4_k_cu_f865c2dd_300464cute7productE:
	.zero		1
	.type		_ZN40_INTERNAL_eebe03d4_4_k_cu_f865c2dd_300464cuda3std3__45__cpo3endE,@object
	.size		_ZN40_INTERNAL_eebe03d4_4_k_cu_f865c2dd_300464cuda3std3__45__cpo3endE,(_ZN40_INTERNAL_eebe03d4_4_k_cu_f865c2dd_300464cuda3std3__419piecewise_constructE - _ZN40_INTERNAL_eebe03d4_4_k_cu_f865c2dd_300464cuda3std3__45__cpo3endE)
_ZN40_INTERNAL_eebe03d4_4_k_cu_f865c2dd_300464cuda3std3__45__cpo3endE:
	.zero		1
	.type		_ZN40_INTERNAL_eebe03d4_4_k_cu_f865c2dd_300464cuda3std3__419piecewise_constructE,@object
	.size		_ZN40_INTERNAL_eebe03d4_4_k_cu_f865c2dd_300464cuda3std3__419piecewise_constructE,(_ZN40_INTERNAL_eebe03d4_4_k_cu_f865c2dd_300464cuda3std3__45__cpo4cendE - _ZN40_INTERNAL_eebe03d4_4_k_cu_f865c2dd_300464cuda3std3__419piecewise_constructE)
_ZN40_INTERNAL_eebe03d4_4_k_cu_f865c2dd_300464cuda3std3__419piecewise_constructE:
	.zero		1
	.type		_ZN40_INTERNAL_eebe03d4_4_k_cu_f865c2dd_300464cuda3std3__45__cpo4cendE,@object
	.size		_ZN40_INTERNAL_eebe03d4_4_k_cu_f865c2dd_300464cuda3std3__45__cpo4cendE,(_ZN40_INTERNAL_eebe03d4_4_k_cu_f865c2dd_300464cuda3std6ranges3__45__cpo4swapE - _ZN40_INTERNAL_eebe03d4_4_k_cu_f865c2dd_300464cuda3std3__45__cpo4cendE)
_ZN40_INTERNAL_eebe03d4_4_k_cu_f865c2dd_300464cuda3std3__45__cpo4cendE:
	.zero		1
	.type		_ZN40_INTERNAL_eebe03d4_4_k_cu_f865c2dd_300464cuda3std6ranges3__45__cpo4swapE,@object
	.size		_ZN40_INTERNAL_eebe03d4_4_k_cu_f865c2dd_300464cuda3std6ranges3__45__cpo4swapE,(.L_8 - _ZN40_INTERNAL_eebe03d4_4_k_cu_f865c2dd_300464cuda3std6ranges3__45__cpo4swapE)
_ZN40_INTERNAL_eebe03d4_4_k_cu_f865c2dd_300464cuda3std6ranges3__45__cpo4swapE:
	.zero		1
.L_8:


//--------------------- .nv.constant0._ZN7cutlass13device_kernelINS_4gemm6kernel13GemmUniversalIN4cute5tupleIJiiiiEEENS1_10collective13CollectiveMmaINS1_34MainloopSm90TmaGmmaWarpSpecializedILi4ENS5_IJNS4_1CILi1EEESB_SB_EEENS1_35KernelTmaWarpSpecializedCooperativeEEENS5_IJNSA_ILi128EEENSA_ILi256EEENSA_ILi64EEEEEENS_10bfloat16_tENS5_IJlSB_lEEESJ_SK_NS4_8TiledMMAINS4_8MMA_AtomIJNS4_4SM904GMMA28MMA_64x256x16_F32BF16BF16_SSILNSO_5MajorE0ELSQ_0ELNSO_7ScaleInE1ELSR_1EEEEEENS4_6LayoutINS5_IJNSA_ILi2EEESB_SB_EEENS5_IJSB_NSA_ILi0EEESX_EEEEENS5_IJNS4_10UnderscoreES10_S10_EEEEENS4_13SM90_TMA_LOADENS4_14ComposedLayoutINS4_7SwizzleILi3ELi4ELi3EEENS4_18smem_ptr_flag_bitsILi16EEENSU_INS5_IJNSA_ILi8EEESH_EEENS5_IJSH_SB_EEEEEEEvNS4_8identityES13_S1D_vS1E_EENS_8epilogue10collective6detail29Sm90TmaWarpSpecializedAdapterINS1H_15DefaultEpilogueISJ_SK_SK_NS1G_6thread17LinearCombinationISJ_Li1EffLNS1L_9ScaleType4KindE0ELNS_15FloatRoundStyleE2ESJ_EENS1_15EpilogueDefaultEEEEEvvEEEEvNT_6ParamsE --------------------------
	.section	.nv.constant0._ZN7cutlass13device_kernelINS_4gemm6kernel13GemmUniversalIN4cute5tupleIJiiiiEEENS1_10collective13CollectiveMmaINS1_34MainloopSm90TmaGmmaWarpSpecializedILi4ENS5_IJNS4_1CILi1EEESB_SB_EEENS1_35KernelTmaWarpSpecializedCooperativeEEENS5_IJNSA_ILi128EEENSA_ILi256EEENSA_ILi64EEEEEENS_10bfloat16_tENS5_IJlSB_lEEESJ_SK_NS4_8TiledMMAINS4_8MMA_AtomIJNS4_4SM904GMMA28MMA_64x256x16_F32BF16BF16_SSILNSO_5MajorE0ELSQ_0ELNSO_7ScaleInE1ELSR_1EEEEEENS4_6LayoutINS5_IJNSA_ILi2EEESB_SB_EEENS5_IJSB_NSA_ILi0EEESX_EEEEENS5_IJNS4_10UnderscoreES10_S10_EEEEENS4_13SM90_TMA_LOADENS4_14ComposedLayoutINS4_7SwizzleILi3ELi4ELi3EEENS4_18smem_ptr_flag_bitsILi16EEENSU_INS5_IJNSA_ILi8EEESH_EEENS5_IJSH_SB_EEEEEEEvNS4_8identityES13_S1D_vS1E_EENS_8epilogue10collective6detail29Sm90TmaWarpSpecializedAdapterINS1H_15DefaultEpilogueISJ_SK_SK_NS1G_6thread17LinearCombinationISJ_Li1EffLNS1L_9ScaleType4KindE0ELNS_15FloatRoundStyleE2ESJ_EENS1_15EpilogueDefaultEEEEEvvEEEEvNT_6ParamsE,"a",@progbits
	.sectionflags	@""
	.align	4
.nv.constant0._ZN7cutlass13device_kernelINS_4gemm6kernel13GemmUniversalIN4cute5tupleIJiiiiEEENS1_10collective13CollectiveMmaINS1_34MainloopSm90TmaGmmaWarpSpecializedILi4ENS5_IJNS4_1CILi1EEESB_SB_EEENS1_35KernelTmaWarpSpecializedCooperativeEEENS5_IJNSA_ILi128EEENSA_ILi256EEENSA_ILi64EEEEEENS_10bfloat16_tENS5_IJlSB_lEEESJ_SK_NS4_8TiledMMAINS4_8MMA_AtomIJNS4_4SM904GMMA28MMA_64x256x16_F32BF16BF16_SSILNSO_5MajorE0ELSQ_0ELNSO_7ScaleInE1ELSR_1EEEEEENS4_6LayoutINS5_IJNSA_ILi2EEESB_SB_EEENS5_IJSB_NSA_ILi0EEESX_EEEEENS5_IJNS4_10UnderscoreES10_S10_EEEEENS4_13SM90_TMA_LOADENS4_14ComposedLayoutINS4_7SwizzleILi3ELi4ELi3EEENS4_18smem_ptr_flag_bitsILi16EEENSU_INS5_IJNSA_ILi8EEESH_EEENS5_IJSH_SB_EEEEEEEvNS4_8identityES13_S1D_vS1E_EENS_8epilogue10collective6detail29Sm90TmaWarpSpecializedAdapterINS1H_15DefaultEpilogueISJ_SK_SK_NS1G_6thread17LinearCombinationISJ_Li1EffLNS1L_9ScaleType4KindE0ELNS_15FloatRoundStyleE2ESJ_EENS1_15EpilogueDefaultEEEEEvvEEEEvNT_6ParamsE:
	.zero		1664


//--------------------- SYMBOLS --------------------------

	.type		.nv.reservedSmem.offset0,@object
	.size		.nv.reservedSmem.offset0,0x4
	.type		__assertfail,@function
